	.target	sm_100a

	.elftype	@"ET_EXEC"


//--------------------- .note.nv.tkinfo           --------------------------
	.section	.note.nv.tkinfo,"",@"SHT_NOTE"
	.sectionflags	@"SHF_NOTE_NV_TKINFO"
	.tkinfo
        /*0018*/ 	.word	0x00000002
        /*0030*/ 	.string	""
        /*0030*/ 	.string	"ptxas"
        /*0030*/ 	.string	"Cuda compilation tools, release 13.0, V13.0.88"
        /*0030*/ 	.string	"Build cuda_13.0.r13.0/compiler.36424714_0"
        /*0030*/ 	.string	"-arch sm_100a -m 64 "



//--------------------- .note.nv.cuinfo           --------------------------
	.section	.note.nv.cuinfo,"",@"SHT_NOTE"
	.sectionflags	@"SHF_NOTE_NV_CUINFO"
        /*0018*/ 	.short	0x0002
        /*001a*/ 	.short	0x0064
        /*001c*/ 	.short	0x0082
	.zero		2


//--------------------- .nv.info                  --------------------------
	.section	.nv.info,"",@"SHT_CUDA_INFO"
	.align	4


	//----- nvinfo : EIATTR_REGCOUNT
	.align		4
        /*0000*/ 	.byte	0x04, 0x2f
        /*0002*/ 	.short	(.L_12 - .L_11)
	.align		4
.L_11:
        /*0004*/ 	.word	index@(_ZN7cutlass13device_kernelIN5flash19enable_sm80_to_sm89INS1_16FlashAttnFwdSm80INS1_25CollectiveMainloopFwdSm80ILi4ELi1ELb0EN4cute5tupleIJNS5_1CILi128EEENS7_ILi112EEENS7_ILi64EEEEEELi64ENS_10bfloat16_tEfNS_4arch4Sm80ELb1ELb0ELb0ELb1ELb1ELb1ELb1ELb0EEENS1_21CollectiveEpilogueFwdINS6_IJS8_SA_S9_EEENS6_IJNS7_ILi1EEESI_SI_EEESC_SE_Li128ELb1ELb1ELb0ELb0EEENS1_19SingleTileSchedulerILb1ELb0ELb1ELi128EEEEEEEEEvNT_6ParamsE)
        /*0008*/ 	.word	0x00000004


	//----- nvinfo : EIATTR_FRAME_SIZE
	.align		4
.L_12:
        /*000c*/ 	.byte	0x04, 0x11
        /*000e*/ 	.short	(.L_14 - .L_13)
	.align		4
.L_13:
        /*0010*/ 	.word	index@(_ZN7cutlass13device_kernelIN5flash19enable_sm80_to_sm89INS1_16FlashAttnFwdSm80INS1_25CollectiveMainloopFwdSm80ILi4ELi1ELb0EN4cute5tupleIJNS5_1CILi128EEENS7_ILi112EEENS7_ILi64EEEEEELi64ENS_10bfloat16_tEfNS_4arch4Sm80ELb1ELb0ELb0ELb1ELb1ELb1ELb1ELb0EEENS1_21CollectiveEpilogueFwdINS6_IJS8_SA_S9_EEENS6_IJNS7_ILi1EEESI_SI_EEESC_SE_Li128ELb1ELb1ELb0ELb0EEENS1_19SingleTileSchedulerILb1ELb0ELb1ELi128EEEEEEEEEvNT_6ParamsE)
        /*0014*/ 	.word	0x00000000


	//----- nvinfo : EIATTR_REGCOUNT
	.align		4
.L_14:
        /*0018*/ 	.byte	0x04, 0x2f
        /*001a*/ 	.short	(.L_16 - .L_15)
	.align		4
.L_15:
        /*001c*/ 	.word	index@(_ZN7cutlass13device_kernelIN5flash19enable_sm80_to_sm89INS1_16FlashAttnFwdSm80INS1_25CollectiveMainloopFwdSm80ILi4ELi1ELb0EN4cute5tupleIJNS5_1CILi128EEENS7_ILi112EEENS7_ILi64EEEEEELi64ENS_10bfloat16_tEfNS_4arch4Sm80ELb1ELb0ELb0ELb1ELb1ELb0ELb1ELb0EEENS1_21CollectiveEpilogueFwdINS6_IJS8_SA_S9_EEENS6_IJNS7_ILi1EEESI_SI_EEESC_SE_Li128ELb1ELb1ELb0ELb0EEENS1_19SingleTileSchedulerILb1ELb0ELb1ELi128EEEEEEEEEvNT_6ParamsE)
        /*0020*/ 	.word	0x00000004


	//----- nvinfo : EIATTR_FRAME_SIZE
	.align		4
.L_16:
        /*0024*/ 	.byte	0x04, 0x11
        /*0026*/ 	.short	(.L_18 - .L_17)
	.align		4
.L_17:
        /*0028*/ 	.word	index@(_ZN7cutlass13device_kernelIN5flash19enable_sm80_to_sm89INS1_16FlashAttnFwdSm80INS1_25CollectiveMainloopFwdSm80ILi4ELi1ELb0EN4cute5tupleIJNS5_1CILi128EEENS7_ILi112EEENS7_ILi64EEEEEELi64ENS_10bfloat16_tEfNS_4arch4Sm80ELb1ELb0ELb0ELb1ELb1ELb0ELb1ELb0EEENS1_21CollectiveEpilogueFwdINS6_IJS8_SA_S9_EEENS6_IJNS7_ILi1EEESI_SI_EEESC_SE_Li128ELb1ELb1ELb0ELb0EEENS1_19SingleTileSchedulerILb1ELb0ELb1ELi128EEEEEEEEEvNT_6ParamsE)
        /*002c*/ 	.word	0x00000000


	//----- nvinfo : EIATTR_REGCOUNT
	.align		4
.L_18:
        /*0030*/ 	.byte	0x04, 0x2f
        /*0032*/ 	.short	(.L_20 - .L_19)
	.align		4
.L_19:
        /*0034*/ 	.word	index@(_ZN7cutlass13device_kernelIN5flash19enable_sm80_to_sm89INS1_16FlashAttnFwdSm80INS1_25CollectiveMainloopFwdSm80ILi4ELi1ELb0EN4cute5tupleIJNS5_1CILi128EEENS7_ILi112EEENS7_ILi64EEEEEELi64ENS_10bfloat16_tEfNS_4arch4Sm80ELb1ELb0ELb0ELb0ELb1ELb0ELb1ELb0EEENS1_21CollectiveEpilogueFwdINS6_IJS8_SA_S9_EEENS6_IJNS7_ILi1EEESI_SI_EEESC_SE_Li128ELb0ELb1ELb0ELb0EEENS1_30DynamicPersistentTileSchedulerILi128ELi128ELb0ELb1ELb0EEEEEEEEEvNT_6ParamsE)
        /*0038*/ 	.word	0x00000004


	//----- nvinfo : EIATTR_FRAME_SIZE
	.align		4
.L_20:
        /*003c*/ 	.byte	0x04, 0x11
        /*003e*/ 	.short	(.L_22 - .L_21)
	.align		4
.L_21:
        /*0040*/ 	.word	index@(_ZN7cutlass13device_kernelIN5flash19enable_sm80_to_sm89INS1_16FlashAttnFwdSm80INS1_25CollectiveMainloopFwdSm80ILi4ELi1ELb0EN4cute5tupleIJNS5_1CILi128EEENS7_ILi112EEENS7_ILi64EEEEEELi64ENS_10bfloat16_tEfNS_4arch4Sm80ELb1ELb0ELb0ELb0ELb1ELb0ELb1ELb0EEENS1_21CollectiveEpilogueFwdINS6_IJS8_SA_S9_EEENS6_IJNS7_ILi1EEESI_SI_EEESC_SE_Li128ELb0ELb1ELb0ELb0EEENS1_30DynamicPersistentTileSchedulerILi128ELi128ELb0ELb1ELb0EEEEEEEEEvNT_6ParamsE)
        /*0044*/ 	.word	0x00000000


	//----- nvinfo : EIATTR_REGCOUNT
	.align		4
.L_22:
        /*0048*/ 	.byte	0x04, 0x2f
        /*004a*/ 	.short	(.L_24 - .L_23)
	.align		4
.L_23:
        /*004c*/ 	.word	index@(_ZN7cutlass13device_kernelIN5flash19enable_sm80_to_sm89INS1_16FlashAttnFwdSm80INS1_25CollectiveMainloopFwdSm80ILi4ELi1ELb0EN4cute5tupleIJNS5_1CILi128EEENS7_ILi96EEENS7_ILi64EEEEEELi64ENS_10bfloat16_tEfNS_4arch4Sm80ELb0ELb1ELb0ELb1ELb1ELb1ELb1ELb0EEENS1_21CollectiveEpilogueFwdINS6_IJS8_SA_S9_EEENS6_IJNS7_ILi1EEESI_SI_EEESC_SE_Li128ELb1ELb1ELb0ELb0EEENS1_19SingleTileSchedulerILb1ELb0ELb1ELi128EEEEEEEEEvNT_6ParamsE)
        /*0050*/ 	.word	0x00000004


	//----- nvinfo : EIATTR_FRAME_SIZE
	.align		4
.L_24:
        /*0054*/ 	.byte	0x04, 0x11
        /*0056*/ 	.short	(.L_26 - .L_25)
	.align		4
.L_25:
        /*0058*/ 	.word	index@(_ZN7cutlass13device_kernelIN5flash19enable_sm80_to_sm89INS1_16FlashAttnFwdSm80INS1_25CollectiveMainloopFwdSm80ILi4ELi1ELb0EN4cute5tupleIJNS5_1CILi128EEENS7_ILi96EEENS7_ILi64EEEEEELi64ENS_10bfloat16_tEfNS_4arch4Sm80ELb0ELb1ELb0ELb1ELb1ELb1ELb1ELb0EEENS1_21CollectiveEpilogueFwdINS6_IJS8_SA_S9_EEENS6_IJNS7_ILi1EEESI_SI_EEESC_SE_Li128ELb1ELb1ELb0ELb0EEENS1_19SingleTileSchedulerILb1ELb0ELb1ELi128EEEEEEEEEvNT_6ParamsE)
        /*005c*/ 	.word	0x00000000


	//----- nvinfo : EIATTR_REGCOUNT
	.align		4
.L_26:
        /*0060*/ 	.byte	0x04, 0x2f
        /*0062*/ 	.short	(.L_28 - .L_27)
	.align		4
.L_27:
        /*0064*/ 	.word	index@(_ZN7cutlass13device_kernelIN5flash19enable_sm80_to_sm89INS1_16FlashAttnFwdSm80INS1_25CollectiveMainloopFwdSm80ILi4ELi1ELb0EN4cute5tupleIJNS5_1CILi128EEENS7_ILi96EEENS7_ILi64EEEEEELi64ENS_10bfloat16_tEfNS_4arch4Sm80ELb0ELb1ELb0ELb1ELb1ELb0ELb1ELb0EEENS1_21CollectiveEpilogueFwdINS6_IJS8_SA_S9_EEENS6_IJNS7_ILi1EEESI_SI_EEESC_SE_Li128ELb1ELb1ELb0ELb0EEENS1_19SingleTileSchedulerILb1ELb0ELb1ELi128EEEEEEEEEvNT_6ParamsE)
        /*0068*/ 	.word	0x00000004


	//----- nvinfo : EIATTR_FRAME_SIZE
	.align		4
.L_28:
        /*006c*/ 	.byte	0x04, 0x11
        /*006e*/ 	.short	(.L_30 - .L_29)
	.align		4
.L_29:
        /*0070*/ 	.word	index@(_ZN7cutlass13device_kernelIN5flash19enable_sm80_to_sm89INS1_16FlashAttnFwdSm80INS1_25CollectiveMainloopFwdSm80ILi4ELi1ELb0EN4cute5tupleIJNS5_1CILi128EEENS7_ILi96EEENS7_ILi64EEEEEELi64ENS_10bfloat16_tEfNS_4arch4Sm80ELb0ELb1ELb0ELb1ELb1ELb0ELb1ELb0EEENS1_21CollectiveEpilogueFwdINS6_IJS8_SA_S9_EEENS6_IJNS7_ILi1EEESI_SI_EEESC_SE_Li128ELb1ELb1ELb0ELb0EEENS1_19SingleTileSchedulerILb1ELb0ELb1ELi128EEEEEEEEEvNT_6ParamsE)
        /*0074*/ 	.word	0x00000000


	//----- nvinfo : EIATTR_REGCOUNT
	.align		4
.L_30:
        /*0078*/ 	.byte	0x04, 0x2f
        /*007a*/ 	.short	(.L_32 - .L_31)
	.align		4
.L_31:
        /*007c*/ 	.word	index@(_ZN7cutlass13device_kernelIN5flash19enable_sm80_to_sm89INS1_16FlashAttnFwdSm80INS1_25CollectiveMainloopFwdSm80ILi4ELi1ELb0EN4cute5tupleIJNS5_1CILi128EEENS7_ILi96EEENS7_ILi64EEEEEELi64ENS_10bfloat16_tEfNS_4arch4Sm80ELb0ELb1ELb0ELb0ELb1ELb0ELb1ELb0EEENS1_21CollectiveEpilogueFwdINS6_IJS8_SA_S9_EEENS6_IJNS7_ILi1EEESI_SI_EEESC_SE_Li128ELb0ELb1ELb0ELb0EEENS1_19SingleTileSchedulerILb0ELb0ELb1ELi128EEEEEEEEEvNT_6ParamsE)
        /*0080*/ 	.word	0x00000004


	//----- nvinfo : EIATTR_FRAME_SIZE
	.align		4
.L_32:
        /*0084*/ 	.byte	0x04, 0x11
        /*0086*/ 	.short	(.L_34 - .L_33)
	.align		4
.L_33:
        /*0088*/ 	.word	index@(_ZN7cutlass13device_kernelIN5flash19enable_sm80_to_sm89INS1_16FlashAttnFwdSm80INS1_25CollectiveMainloopFwdSm80ILi4ELi1ELb0EN4cute5tupleIJNS5_1CILi128EEENS7_ILi96EEENS7_ILi64EEEEEELi64ENS_10bfloat16_tEfNS_4arch4Sm80ELb0ELb1ELb0ELb0ELb1ELb0ELb1ELb0EEENS1_21CollectiveEpilogueFwdINS6_IJS8_SA_S9_EEENS6_IJNS7_ILi1EEESI_SI_EEESC_SE_Li128ELb0ELb1ELb0ELb0EEENS1_19SingleTileSchedulerILb0ELb0ELb1ELi128EEEEEEEEEvNT_6ParamsE)
        /*008c*/ 	.word	0x00000000


	//----- nvinfo : EIATTR_REGCOUNT
	.align		4
.L_34:
        /*0090*/ 	.byte	0x04, 0x2f
        /*0092*/ 	.short	(.L_36 - .L_35)
	.align		4
.L_35:
        /*0094*/ 	.word	index@(_ZN7cutlass13device_kernelIN5flash19enable_sm80_to_sm89INS1_16FlashAttnFwdSm80INS1_25CollectiveMainloopFwdSm80ILi4ELi1ELb0EN4cute5tupleIJNS5_1CILi128EEENS7_ILi112EEENS7_ILi64EEEEEELi64ENS_10bfloat16_tEfNS_4arch4Sm80ELb0ELb0ELb0ELb1ELb1ELb1ELb1ELb0EEENS1_21CollectiveEpilogueFwdINS6_IJS8_SA_S9_EEENS6_IJNS7_ILi1EEESI_SI_EEESC_SE_Li128ELb1ELb1ELb0ELb0EEENS1_19SingleTileSchedulerILb1ELb0ELb1ELi128EEEEEEEEEvNT_6ParamsE)
        /*0098*/ 	.word	0x00000004


	//----- nvinfo : EIATTR_FRAME_SIZE
	.align		4
.L_36:
        /*009c*/ 	.byte	0x04, 0x11
        /*009e*/ 	.short	(.L_38 - .L_37)
	.align		4
.L_37:
        /*00a0*/ 	.word	index@(_ZN7cutlass13device_kernelIN5flash19enable_sm80_to_sm89INS1_16FlashAttnFwdSm80INS1_25CollectiveMainloopFwdSm80ILi4ELi1ELb0EN4cute5tupleIJNS5_1CILi128EEENS7_ILi112EEENS7_ILi64EEEEEELi64ENS_10bfloat16_tEfNS_4arch4Sm80ELb0ELb0ELb0ELb1ELb1ELb1ELb1ELb0EEENS1_21CollectiveEpilogueFwdINS6_IJS8_SA_S9_EEENS6_IJNS7_ILi1EEESI_SI_EEESC_SE_Li128ELb1ELb1ELb0ELb0EEENS1_19SingleTileSchedulerILb1ELb0ELb1ELi128EEEEEEEEEvNT_6ParamsE)
        /*00a4*/ 	.word	0x00000000


	//----- nvinfo : EIATTR_REGCOUNT
	.align		4
.L_38:
        /*00a8*/ 	.byte	0x04, 0x2f
        /*00aa*/ 	.short	(.L_40 - .L_39)
	.align		4
.L_39:
        /*00ac*/ 	.word	index@(_ZN7cutlass13device_kernelIN5flash19enable_sm80_to_sm89INS1_16FlashAttnFwdSm80INS1_25CollectiveMainloopFwdSm80ILi4ELi1ELb0EN4cute5tupleIJNS5_1CILi128EEENS7_ILi112EEENS7_ILi64EEEEEELi64ENS_10bfloat16_tEfNS_4arch4Sm80ELb0ELb0ELb0ELb1ELb1ELb0ELb1ELb0EEENS1_21CollectiveEpilogueFwdINS6_IJS8_SA_S9_EEENS6_IJNS7_ILi1EEESI_SI_EEESC_SE_Li128ELb1ELb1ELb0ELb0EEENS1_19SingleTileSchedulerILb1ELb0ELb1ELi128EEEEEEEEEvNT_6ParamsE)
        /*00b0*/ 	.word	0x00000004


	//----- nvinfo : EIATTR_FRAME_SIZE
	.align		4
.L_40:
        /*00b4*/ 	.byte	0x04, 0x11
        /*00b6*/ 	.short	(.L_42 - .L_41)
	.align		4
.L_41:
        /*00b8*/ 	.word	index@(_ZN7cutlass13device_kernelIN5flash19enable_sm80_to_sm89INS1_16FlashAttnFwdSm80INS1_25CollectiveMainloopFwdSm80ILi4ELi1ELb0EN4cute5tupleIJNS5_1CILi128EEENS7_ILi112EEENS7_ILi64EEEEEELi64ENS_10bfloat16_tEfNS_4arch4Sm80ELb0ELb0ELb0ELb1ELb1ELb0ELb1ELb0EEENS1_21CollectiveEpilogueFwdINS6_IJS8_SA_S9_EEENS6_IJNS7_ILi1EEESI_SI_EEESC_SE_Li128ELb1ELb1ELb0ELb0EEENS1_19SingleTileSchedulerILb1ELb0ELb1ELi128EEEEEEEEEvNT_6ParamsE)
        /*00bc*/ 	.word	0x00000000


	//----- nvinfo : EIATTR_REGCOUNT
	.align		4
.L_42:
        /*00c0*/ 	.byte	0x04, 0x2f
        /*00c2*/ 	.short	(.L_44 - .L_43)
	.align		4
.L_43:
        /*00c4*/ 	.word	index@(_ZN7cutlass13device_kernelIN5flash19enable_sm80_to_sm89INS1_16FlashAttnFwdSm80INS1_25CollectiveMainloopFwdSm80ILi4ELi1ELb0EN4cute5tupleIJNS5_1CILi128EEENS7_ILi112EEENS7_ILi64EEEEEELi64ENS_10bfloat16_tEfNS_4arch4Sm80ELb0ELb0ELb0ELb0ELb1ELb0ELb1ELb0EEENS1_21CollectiveEpilogueFwdINS6_IJS8_SA_S9_EEENS6_IJNS7_ILi1EEESI_SI_EEESC_SE_Li128ELb0ELb1ELb0ELb0EEENS1_19SingleTileSchedulerILb0ELb0ELb1ELi128EEEEEEEEEvNT_6ParamsE)
        /*00c8*/ 	.word	0x00000004


	//----- nvinfo : EIATTR_FRAME_SIZE
	.align		4
.L_44:
        /*00cc*/ 	.byte	0x04, 0x11
        /*00ce*/ 	.short	(.L_46 - .L_45)
	.align		4
.L_45:
        /*00d0*/ 	.word	index@(_ZN7cutlass13device_kernelIN5flash19enable_sm80_to_sm89INS1_16FlashAttnFwdSm80INS1_25CollectiveMainloopFwdSm80ILi4ELi1ELb0EN4cute5tupleIJNS5_1CILi128EEENS7_ILi112EEENS7_ILi64EEEEEELi64ENS_10bfloat16_tEfNS_4arch4Sm80ELb0ELb0ELb0ELb0ELb1ELb0ELb1ELb0EEENS1_21CollectiveEpilogueFwdINS6_IJS8_SA_S9_EEENS6_IJNS7_ILi1EEESI_SI_EEESC_SE_Li128ELb0ELb1ELb0ELb0EEENS1_19SingleTileSchedulerILb0ELb0ELb1ELi128EEEEEEEEEvNT_6ParamsE)
        /*00d4*/ 	.word	0x00000000


	//----- nvinfo : EIATTR_REGCOUNT
	.align		4
.L_46:
        /*00d8*/ 	.byte	0x04, 0x2f
        /*00da*/ 	.short	(.L_48 - .L_47)
	.align		4
.L_47:
        /*00dc*/ 	.word	index@(_ZN7cutlass13device_kernelIN5flash19enable_sm80_to_sm89INS1_16FlashAttnFwdSm80INS1_25CollectiveMainloopFwdSm80ILi4ELi1ELb0EN4cute5tupleIJNS5_1CILi128EEENS7_ILi112EEENS7_ILi64EEEEEELi64ENS_10bfloat16_tEfNS_4arch4Sm80ELb1ELb0ELb1ELb1ELb1ELb1ELb1ELb0EEENS1_21CollectiveEpilogueFwdINS6_IJS8_SA_S9_EEENS6_IJNS7_ILi1EEESI_SI_EEESC_SE_Li128ELb1ELb1ELb0ELb0EEENS1_19SingleTileSchedulerILb1ELb0ELb1ELi128EEEEEEEEEvNT_6ParamsE)
        /*00e0*/ 	.word	0x00000004


	//----- nvinfo : EIATTR_FRAME_SIZE
	.align		4
.L_48:
        /*00e4*/ 	.byte	0x04, 0x11
        /*00e6*/ 	.short	(.L_50 - .L_49)
	.align		4
.L_49:
        /*00e8*/ 	.word	index@(_ZN7cutlass13device_kernelIN5flash19enable_sm80_to_sm89INS1_16FlashAttnFwdSm80INS1_25CollectiveMainloopFwdSm80ILi4ELi1ELb0EN4cute5tupleIJNS5_1CILi128EEENS7_ILi112EEENS7_ILi64EEEEEELi64ENS_10bfloat16_tEfNS_4arch4Sm80ELb1ELb0ELb1ELb1ELb1ELb1ELb1ELb0EEENS1_21CollectiveEpilogueFwdINS6_IJS8_SA_S9_EEENS6_IJNS7_ILi1EEESI_SI_EEESC_SE_Li128ELb1ELb1ELb0ELb0EEENS1_19SingleTileSchedulerILb1ELb0ELb1ELi128EEEEEEEEEvNT_6ParamsE)
        /*00ec*/ 	.word	0x00000000


	//----- nvinfo : EIATTR_REGCOUNT
	.align		4
.L_50:
        /*00f0*/ 	.byte	0x04, 0x2f
        /*00f2*/ 	.short	(.L_52 - .L_51)
	.align		4
.L_51:
        /*00f4*/ 	.word	index@(_ZN7cutlass13device_kernelIN5flash19enable_sm80_to_sm89INS1_16FlashAttnFwdSm80INS1_25CollectiveMainloopFwdSm80ILi4ELi1ELb0EN4cute5tupleIJNS5_1CILi128EEENS7_ILi112EEENS7_ILi64EEEEEELi64ENS_10bfloat16_tEfNS_4arch4Sm80ELb1ELb0ELb1ELb1ELb1ELb0ELb1ELb0EEENS1_21CollectiveEpilogueFwdINS6_IJS8_SA_S9_EEENS6_IJNS7_ILi1EEESI_SI_EEESC_SE_Li128ELb1ELb1ELb0ELb0EEENS1_19SingleTileSchedulerILb1ELb0ELb1ELi128EEEEEEEEEvNT_6ParamsE)
        /*00f8*/ 	.word	0x00000004


	//----- nvinfo : EIATTR_FRAME_SIZE
	.align		4
.L_52:
        /*00fc*/ 	.byte	0x04, 0x11
        /*00fe*/ 	.short	(.L_54 - .L_53)
	.align		4
.L_53:
        /*0100*/ 	.word	index@(_ZN7cutlass13device_kernelIN5flash19enable_sm80_to_sm89INS1_16FlashAttnFwdSm80INS1_25CollectiveMainloopFwdSm80ILi4ELi1ELb0EN4cute5tupleIJNS5_1CILi128EEENS7_ILi112EEENS7_ILi64EEEEEELi64ENS_10bfloat16_tEfNS_4arch4Sm80ELb1ELb0ELb1ELb1ELb1ELb0ELb1ELb0EEENS1_21CollectiveEpilogueFwdINS6_IJS8_SA_S9_EEENS6_IJNS7_ILi1EEESI_SI_EEESC_SE_Li128ELb1ELb1ELb0ELb0EEENS1_19SingleTileSchedulerILb1ELb0ELb1ELi128EEEEEEEEEvNT_6ParamsE)
        /*0104*/ 	.word	0x00000000


	//----- nvinfo : EIATTR_REGCOUNT
	.align		4
.L_54:
        /*0108*/ 	.byte	0x04, 0x2f
        /*010a*/ 	.short	(.L_56 - .L_55)
	.align		4
.L_55:
        /*010c*/ 	.word	index@(_ZN7cutlass13device_kernelIN5flash19enable_sm80_to_sm89INS1_16FlashAttnFwdSm80INS1_25CollectiveMainloopFwdSm80ILi4ELi1ELb0EN4cute5tupleIJNS5_1CILi128EEENS7_ILi112EEENS7_ILi64EEEEEELi64ENS_10bfloat16_tEfNS_4arch4Sm80ELb1ELb0ELb1ELb0ELb1ELb0ELb1ELb0EEENS1_21CollectiveEpilogueFwdINS6_IJS8_SA_S9_EEENS6_IJNS7_ILi1EEESI_SI_EEESC_SE_Li128ELb0ELb1ELb0ELb0EEENS1_30DynamicPersistentTileSchedulerILi128ELi128ELb0ELb1ELb0EEEEEEEEEvNT_6ParamsE)
        /*0110*/ 	.word	0x00000004


	//----- nvinfo : EIATTR_FRAME_SIZE
	.align		4
.L_56:
        /*0114*/ 	.byte	0x04, 0x11
        /*0116*/ 	.short	(.L_58 - .L_57)
	.align		4
.L_57:
        /*0118*/ 	.word	index@(_ZN7cutlass13device_kernelIN5flash19enable_sm80_to_sm89INS1_16FlashAttnFwdSm80INS1_25CollectiveMainloopFwdSm80ILi4ELi1ELb0EN4cute5tupleIJNS5_1CILi128EEENS7_ILi112EEENS7_ILi64EEEEEELi64ENS_10bfloat16_tEfNS_4arch4Sm80ELb1ELb0ELb1ELb0ELb1ELb0ELb1ELb0EEENS1_21CollectiveEpilogueFwdINS6_IJS8_SA_S9_EEENS6_IJNS7_ILi1EEESI_SI_EEESC_SE_Li128ELb0ELb1ELb0ELb0EEENS1_30DynamicPersistentTileSchedulerILi128ELi128ELb0ELb1ELb0EEEEEEEEEvNT_6ParamsE)
        /*011c*/ 	.word	0x00000000


	//----- nvinfo : EIATTR_REGCOUNT
	.align		4
.L_58:
        /*0120*/ 	.byte	0x04, 0x2f
        /*0122*/ 	.short	(.L_60 - .L_59)
	.align		4
.L_59:
        /*0124*/ 	.word	index@(_ZN7cutlass13device_kernelIN5flash19enable_sm80_to_sm89INS1_16FlashAttnFwdSm80INS1_25CollectiveMainloopFwdSm80ILi4ELi1ELb0EN4cute5tupleIJNS5_1CILi128EEENS7_ILi96EEENS7_ILi64EEEEEELi64ENS_10bfloat16_tEfNS_4arch4Sm80ELb0ELb1ELb1ELb1ELb1ELb1ELb1ELb0EEENS1_21CollectiveEpilogueFwdINS6_IJS8_SA_S9_EEENS6_IJNS7_ILi1EEESI_SI_EEESC_SE_Li128ELb1ELb1ELb0ELb0EEENS1_19SingleTileSchedulerILb1ELb0ELb1ELi128EEEEEEEEEvNT_6ParamsE)
        /*0128*/ 	.word	0x00000004


	//----- nvinfo : EIATTR_FRAME_SIZE
	.align		4
.L_60:
        /*012c*/ 	.byte	0x04, 0x11
        /*012e*/ 	.short	(.L_62 - .L_61)
	.align		4
.L_61:
        /*0130*/ 	.word	index@(_ZN7cutlass13device_kernelIN5flash19enable_sm80_to_sm89INS1_16FlashAttnFwdSm80INS1_25CollectiveMainloopFwdSm80ILi4ELi1ELb0EN4cute5tupleIJNS5_1CILi128EEENS7_ILi96EEENS7_ILi64EEEEEELi64ENS_10bfloat16_tEfNS_4arch4Sm80ELb0ELb1ELb1ELb1ELb1ELb1ELb1ELb0EEENS1_21CollectiveEpilogueFwdINS6_IJS8_SA_S9_EEENS6_IJNS7_ILi1EEESI_SI_EEESC_SE_Li128ELb1ELb1ELb0ELb0EEENS1_19SingleTileSchedulerILb1ELb0ELb1ELi128EEEEEEEEEvNT_6ParamsE)
        /*0134*/ 	.word	0x00000000


	//----- nvinfo : EIATTR_REGCOUNT
	.align		4
.L_62:
        /*0138*/ 	.byte	0x04, 0x2f
        /*013a*/ 	.short	(.L_64 - .L_63)
	.align		4
.L_63:
        /*013c*/ 	.word	index@(_ZN7cutlass13device_kernelIN5flash19enable_sm80_to_sm89INS1_16FlashAttnFwdSm80INS1_25CollectiveMainloopFwdSm80ILi4ELi1ELb0EN4cute5tupleIJNS5_1CILi128EEENS7_ILi96EEENS7_ILi64EEEEEELi64ENS_10bfloat16_tEfNS_4arch4Sm80ELb0ELb1ELb1ELb1ELb1ELb0ELb1ELb0EEENS1_21CollectiveEpilogueFwdINS6_IJS8_SA_S9_EEENS6_IJNS7_ILi1EEESI_SI_EEESC_SE_Li128ELb1ELb1ELb0ELb0EEENS1_19SingleTileSchedulerILb1ELb0ELb1ELi128EEEEEEEEEvNT_6ParamsE)
        /*0140*/ 	.word	0x00000004


	//----- nvinfo : EIATTR_FRAME_SIZE
	.align		4
.L_64:
        /*0144*/ 	.byte	0x04, 0x11
        /*0146*/ 	.short	(.L_66 - .L_65)
	.align		4
.L_65:
        /*0148*/ 	.word	index@(_ZN7cutlass13device_kernelIN5flash19enable_sm80_to_sm89INS1_16FlashAttnFwdSm80INS1_25CollectiveMainloopFwdSm80ILi4ELi1ELb0EN4cute5tupleIJNS5_1CILi128EEENS7_ILi96EEENS7_ILi64EEEEEELi64ENS_10bfloat16_tEfNS_4arch4Sm80ELb0ELb1ELb1ELb1ELb1ELb0ELb1ELb0EEENS1_21CollectiveEpilogueFwdINS6_IJS8_SA_S9_EEENS6_IJNS7_ILi1EEESI_SI_EEESC_SE_Li128ELb1ELb1ELb0ELb0EEENS1_19SingleTileSchedulerILb1ELb0ELb1ELi128EEEEEEEEEvNT_6ParamsE)
        /*014c*/ 	.word	0x00000000


	//----- nvinfo : EIATTR_REGCOUNT
	.align		4
.L_66:
        /*0150*/ 	.byte	0x04, 0x2f
        /*0152*/ 	.short	(.L_68 - .L_67)
	.align		4
.L_67:
        /*0154*/ 	.word	index@(_ZN7cutlass13device_kernelIN5flash19enable_sm80_to_sm89INS1_16FlashAttnFwdSm80INS1_25CollectiveMainloopFwdSm80ILi4ELi1ELb0EN4cute5tupleIJNS5_1CILi128EEENS7_ILi96EEENS7_ILi64EEEEEELi64ENS_10bfloat16_tEfNS_4arch4Sm80ELb0ELb1ELb1ELb0ELb1ELb0ELb1ELb0EEENS1_21CollectiveEpilogueFwdINS6_IJS8_SA_S9_EEENS6_IJNS7_ILi1EEESI_SI_EEESC_SE_Li128ELb0ELb1ELb0ELb0EEENS1_19SingleTileSchedulerILb0ELb0ELb1ELi128EEEEEEEEEvNT_6ParamsE)
        /*0158*/ 	.word	0x00000004


	//----- nvinfo : EIATTR_FRAME_SIZE
	.align		4
.L_68:
        /*015c*/ 	.byte	0x04, 0x11
        /*015e*/ 	.short	(.L_70 - .L_69)
	.align		4
.L_69:
        /*0160*/ 	.word	index@(_ZN7cutlass13device_kernelIN5flash19enable_sm80_to_sm89INS1_16FlashAttnFwdSm80INS1_25CollectiveMainloopFwdSm80ILi4ELi1ELb0EN4cute5tupleIJNS5_1CILi128EEENS7_ILi96EEENS7_ILi64EEEEEELi64ENS_10bfloat16_tEfNS_4arch4Sm80ELb0ELb1ELb1ELb0ELb1ELb0ELb1ELb0EEENS1_21CollectiveEpilogueFwdINS6_IJS8_SA_S9_EEENS6_IJNS7_ILi1EEESI_SI_EEESC_SE_Li128ELb0ELb1ELb0ELb0EEENS1_19SingleTileSchedulerILb0ELb0ELb1ELi128EEEEEEEEEvNT_6ParamsE)
        /*0164*/ 	.word	0x00000000


	//----- nvinfo : EIATTR_REGCOUNT
	.align		4
.L_70:
        /*0168*/ 	.byte	0x04, 0x2f
        /*016a*/ 	.short	(.L_72 - .L_71)
	.align		4
.L_71:
        /*016c*/ 	.word	index@(_ZN7cutlass13device_kernelIN5flash19enable_sm80_to_sm89INS1_16FlashAttnFwdSm80INS1_25CollectiveMainloopFwdSm80ILi4ELi1ELb0EN4cute5tupleIJNS5_1CILi128EEENS7_ILi112EEENS7_ILi64EEEEEELi64ENS_10bfloat16_tEfNS_4arch4Sm80ELb0ELb0ELb1ELb1ELb1ELb1ELb1ELb0EEENS1_21CollectiveEpilogueFwdINS6_IJS8_SA_S9_EEENS6_IJNS7_ILi1EEESI_SI_EEESC_SE_Li128ELb1ELb1ELb0ELb0EEENS1_19SingleTileSchedulerILb1ELb0ELb1ELi128EEEEEEEEEvNT_6ParamsE)
        /*0170*/ 	.word	0x00000004


	//----- nvinfo : EIATTR_FRAME_SIZE
	.align		4
.L_72:
        /*0174*/ 	.byte	0x04, 0x11
        /*0176*/ 	.short	(.L_74 - .L_73)
	.align		4
.L_73:
        /*0178*/ 	.word	index@(_ZN7cutlass13device_kernelIN5flash19enable_sm80_to_sm89INS1_16FlashAttnFwdSm80INS1_25CollectiveMainloopFwdSm80ILi4ELi1ELb0EN4cute5tupleIJNS5_1CILi128EEENS7_ILi112EEENS7_ILi64EEEEEELi64ENS_10bfloat16_tEfNS_4arch4Sm80ELb0ELb0ELb1ELb1ELb1ELb1ELb1ELb0EEENS1_21CollectiveEpilogueFwdINS6_IJS8_SA_S9_EEENS6_IJNS7_ILi1EEESI_SI_EEESC_SE_Li128ELb1ELb1ELb0ELb0EEENS1_19SingleTileSchedulerILb1ELb0ELb1ELi128EEEEEEEEEvNT_6ParamsE)
        /*017c*/ 	.word	0x00000000


	//----- nvinfo : EIATTR_REGCOUNT
	.align		4
.L_74:
        /*0180*/ 	.byte	0x04, 0x2f
        /*0182*/ 	.short	(.L_76 - .L_75)
	.align		4
.L_75:
        /*0184*/ 	.word	index@(_ZN7cutlass13device_kernelIN5flash19enable_sm80_to_sm89INS1_16FlashAttnFwdSm80INS1_25CollectiveMainloopFwdSm80ILi4ELi1ELb0EN4cute5tupleIJNS5_1CILi128EEENS7_ILi112EEENS7_ILi64EEEEEELi64ENS_10bfloat16_tEfNS_4arch4Sm80ELb0ELb0ELb1ELb1ELb1ELb0ELb1ELb0EEENS1_21CollectiveEpilogueFwdINS6_IJS8_SA_S9_EEENS6_IJNS7_ILi1EEESI_SI_EEESC_SE_Li128ELb1ELb1ELb0ELb0EEENS1_19SingleTileSchedulerILb1ELb0ELb1ELi128EEEEEEEEEvNT_6ParamsE)
        /*0188*/ 	.word	0x00000004


	//----- nvinfo : EIATTR_FRAME_SIZE
	.align		4
.L_76:
        /*018c*/ 	.byte	0x04, 0x11
        /*018e*/ 	.short	(.L_78 - .L_77)
	.align		4
.L_77:
        /*0190*/ 	.word	index@(_ZN7cutlass13device_kernelIN5flash19enable_sm80_to_sm89INS1_16FlashAttnFwdSm80INS1_25CollectiveMainloopFwdSm80ILi4ELi1ELb0EN4cute5tupleIJNS5_1CILi128EEENS7_ILi112EEENS7_ILi64EEEEEELi64ENS_10bfloat16_tEfNS_4arch4Sm80ELb0ELb0ELb1ELb1ELb1ELb0ELb1ELb0EEENS1_21CollectiveEpilogueFwdINS6_IJS8_SA_S9_EEENS6_IJNS7_ILi1EEESI_SI_EEESC_SE_Li128ELb1ELb1ELb0ELb0EEENS1_19SingleTileSchedulerILb1ELb0ELb1ELi128EEEEEEEEEvNT_6ParamsE)
        /*0194*/ 	.word	0x00000000


	//----- nvinfo : EIATTR_REGCOUNT
	.align		4
.L_78:
        /*0198*/ 	.byte	0x04, 0x2f
        /*019a*/ 	.short	(.L_80 - .L_79)
	.align		4
.L_79:
        /*019c*/ 	.word	index@(_ZN7cutlass13device_kernelIN5flash19enable_sm80_to_sm89INS1_16FlashAttnFwdSm80INS1_25CollectiveMainloopFwdSm80ILi4ELi1ELb0EN4cute5tupleIJNS5_1CILi128EEENS7_ILi112EEENS7_ILi64EEEEEELi64ENS_10bfloat16_tEfNS_4arch4Sm80ELb0ELb0ELb1ELb0ELb1ELb0ELb1ELb0EEENS1_21CollectiveEpilogueFwdINS6_IJS8_SA_S9_EEENS6_IJNS7_ILi1EEESI_SI_EEESC_SE_Li128ELb0ELb1ELb0ELb0EEENS1_19SingleTileSchedulerILb0ELb0ELb1ELi128EEEEEEEEEvNT_6ParamsE)
        /*01a0*/ 	.word	0x00000004


	//----- nvinfo : EIATTR_FRAME_SIZE
	.align		4
.L_80:
        /*01a4*/ 	.byte	0x04, 0x11
        /*01a6*/ 	.short	(.L_82 - .L_81)
	.align		4
.L_81:
        /*01a8*/ 	.word	index@(_ZN7cutlass13device_kernelIN5flash19enable_sm80_to_sm89INS1_16FlashAttnFwdSm80INS1_25CollectiveMainloopFwdSm80ILi4ELi1ELb0EN4cute5tupleIJNS5_1CILi128EEENS7_ILi112EEENS7_ILi64EEEEEELi64ENS_10bfloat16_tEfNS_4arch4Sm80ELb0ELb0ELb1ELb0ELb1ELb0ELb1ELb0EEENS1_21CollectiveEpilogueFwdINS6_IJS8_SA_S9_EEENS6_IJNS7_ILi1EEESI_SI_EEESC_SE_Li128ELb0ELb1ELb0ELb0EEENS1_19SingleTileSchedulerILb0ELb0ELb1ELi128EEEEEEEEEvNT_6ParamsE)
        /*01ac*/ 	.word	0x00000000


	//----- nvinfo : EIATTR_MIN_STACK_SIZE
	.align		4
.L_82:
        /*01b0*/ 	.byte	0x04, 0x12
        /*01b2*/ 	.short	(.L_84 - .L_83)
	.align		4
.L_83:
        /*01b4*/ 	.word	index@(_ZN7cutlass13device_kernelIN5flash19enable_sm80_to_sm89INS1_16FlashAttnFwdSm80INS1_25CollectiveMainloopFwdSm80ILi4ELi1ELb0EN4cute5tupleIJNS5_1CILi128EEENS7_ILi112EEENS7_ILi64EEEEEELi64ENS_10bfloat16_tEfNS_4arch4Sm80ELb0ELb0ELb1ELb0ELb1ELb0ELb1ELb0EEENS1_21CollectiveEpilogueFwdINS6_IJS8_SA_S9_EEENS6_IJNS7_ILi1EEESI_SI_EEESC_SE_Li128ELb0ELb1ELb0ELb0EEENS1_19SingleTileSchedulerILb0ELb0ELb1ELi128EEEEEEEEEvNT_6ParamsE)
        /*01b8*/ 	.word	0x00000000


	//----- nvinfo : EIATTR_MIN_STACK_SIZE
	.align		4
.L_84:
        /*01bc*/ 	.byte	0x04, 0x12
        /*01be*/ 	.short	(.L_86 - .L_85)
	.align		4
.L_85:
        /*01c0*/ 	.word	index@(_ZN7cutlass13device_kernelIN5flash19enable_sm80_to_sm89INS1_16FlashAttnFwdSm80INS1_25CollectiveMainloopFwdSm80ILi4ELi1ELb0EN4cute5tupleIJNS5_1CILi128EEENS7_ILi112EEENS7_ILi64EEEEEELi64ENS_10bfloat16_tEfNS_4arch4Sm80ELb0ELb0ELb1ELb1ELb1ELb0ELb1ELb0EEENS1_21CollectiveEpilogueFwdINS6_IJS8_SA_S9_EEENS6_IJNS7_ILi1EEESI_SI_EEESC_SE_Li128ELb1ELb1ELb0ELb0EEENS1_19SingleTileSchedulerILb1ELb0ELb1ELi128EEEEEEEEEvNT_6ParamsE)
        /*01c4*/ 	.word	0x00000000


	//----- nvinfo : EIATTR_MIN_STACK_SIZE
	.align		4
.L_86:
        /*01c8*/ 	.byte	0x04, 0x12
        /*01ca*/ 	.short	(.L_88 - .L_87)
	.align		4
.L_87:
        /*01cc*/ 	.word	index@(_ZN7cutlass13device_kernelIN5flash19enable_sm80_to_sm89INS1_16FlashAttnFwdSm80INS1_25CollectiveMainloopFwdSm80ILi4ELi1ELb0EN4cute5tupleIJNS5_1CILi128EEENS7_ILi112EEENS7_ILi64EEEEEELi64ENS_10bfloat16_tEfNS_4arch4Sm80ELb0ELb0ELb1ELb1ELb1ELb1ELb1ELb0EEENS1_21CollectiveEpilogueFwdINS6_IJS8_SA_S9_EEENS6_IJNS7_ILi1EEESI_SI_EEESC_SE_Li128ELb1ELb1ELb0ELb0EEENS1_19SingleTileSchedulerILb1ELb0ELb1ELi128EEEEEEEEEvNT_6ParamsE)
        /*01d0*/ 	.word	0x00000000


	//----- nvinfo : EIATTR_MIN_STACK_SIZE
	.align		4
.L_88:
        /*01d4*/ 	.byte	0x04, 0x12
        /*01d6*/ 	.short	(.L_90 - .L_89)
	.align		4
.L_89:
        /*01d8*/ 	.word	index@(_ZN7cutlass13device_kernelIN5flash19enable_sm80_to_sm89INS1_16FlashAttnFwdSm80INS1_25CollectiveMainloopFwdSm80ILi4ELi1ELb0EN4cute5tupleIJNS5_1CILi128EEENS7_ILi96EEENS7_ILi64EEEEEELi64ENS_10bfloat16_tEfNS_4arch4Sm80ELb0ELb1ELb1ELb0ELb1ELb0ELb1ELb0EEENS1_21CollectiveEpilogueFwdINS6_IJS8_SA_S9_EEENS6_IJNS7_ILi1EEESI_SI_EEESC_SE_Li128ELb0ELb1ELb0ELb0EEENS1_19SingleTileSchedulerILb0ELb0ELb1ELi128EEEEEEEEEvNT_6ParamsE)
        /*01dc*/ 	.word	0x00000000


	//----- nvinfo : EIATTR_MIN_STACK_SIZE
	.align		4
.L_90:
        /*01e0*/ 	.byte	0x04, 0x12
        /*01e2*/ 	.short	(.L_92 - .L_91)
	.align		4
.L_91:
        /*01e4*/ 	.word	index@(_ZN7cutlass13device_kernelIN5flash19enable_sm80_to_sm89INS1_16FlashAttnFwdSm80INS1_25CollectiveMainloopFwdSm80ILi4ELi1ELb0EN4cute5tupleIJNS5_1CILi128EEENS7_ILi96EEENS7_ILi64EEEEEELi64ENS_10bfloat16_tEfNS_4arch4Sm80ELb0ELb1ELb1ELb1ELb1ELb0ELb1ELb0EEENS1_21CollectiveEpilogueFwdINS6_IJS8_SA_S9_EEENS6_IJNS7_ILi1EEESI_SI_EEESC_SE_Li128ELb1ELb1ELb0ELb0EEENS1_19SingleTileSchedulerILb1ELb0ELb1ELi128EEEEEEEEEvNT_6ParamsE)
        /*01e8*/ 	.word	0x00000000


	//----- nvinfo : EIATTR_MIN_STACK_SIZE
	.align		4
.L_92:
        /*01ec*/ 	.byte	0x04, 0x12
        /*01ee*/ 	.short	(.L_94 - .L_93)
	.align		4
.L_93:
        /*01f0*/ 	.word	index@(_ZN7cutlass13device_kernelIN5flash19enable_sm80_to_sm89INS1_16FlashAttnFwdSm80INS1_25CollectiveMainloopFwdSm80ILi4ELi1ELb0EN4cute5tupleIJNS5_1CILi128EEENS7_ILi96EEENS7_ILi64EEEEEELi64ENS_10bfloat16_tEfNS_4arch4Sm80ELb0ELb1ELb1ELb1ELb1ELb1ELb1ELb0EEENS1_21CollectiveEpilogueFwdINS6_IJS8_SA_S9_EEENS6_IJNS7_ILi1EEESI_SI_EEESC_SE_Li128ELb1ELb1ELb0ELb0EEENS1_19SingleTileSchedulerILb1ELb0ELb1ELi128EEEEEEEEEvNT_6ParamsE)
        /*01f4*/ 	.word	0x00000000


	//----- nvinfo : EIATTR_MIN_STACK_SIZE
	.align		4
.L_94:
        /*01f8*/ 	.byte	0x04, 0x12
        /*01fa*/ 	.short	(.L_96 - .L_95)
	.align		4
.L_95:
        /*01fc*/ 	.word	index@(_ZN7cutlass13device_kernelIN5flash19enable_sm80_to_sm89INS1_16FlashAttnFwdSm80INS1_25CollectiveMainloopFwdSm80ILi4ELi1ELb0EN4cute5tupleIJNS5_1CILi128EEENS7_ILi112EEENS7_ILi64EEEEEELi64ENS_10bfloat16_tEfNS_4arch4Sm80ELb1ELb0ELb1ELb0ELb1ELb0ELb1ELb0EEENS1_21CollectiveEpilogueFwdINS6_IJS8_SA_S9_EEENS6_IJNS7_ILi1EEESI_SI_EEESC_SE_Li128ELb0ELb1ELb0ELb0EEENS1_30DynamicPersistentTileSchedulerILi128ELi128ELb0ELb1ELb0EEEEEEEEEvNT_6ParamsE)
        /*0200*/ 	.word	0x00000000


	//----- nvinfo : EIATTR_MIN_STACK_SIZE
	.align		4
.L_96:
        /*0204*/ 	.byte	0x04, 0x12
        /*0206*/ 	.short	(.L_98 - .L_97)
	.align		4
.L_97:
        /*0208*/ 	.word	index@(_ZN7cutlass13device_kernelIN5flash19enable_sm80_to_sm89INS1_16FlashAttnFwdSm80INS1_25CollectiveMainloopFwdSm80ILi4ELi1ELb0EN4cute5tupleIJNS5_1CILi128EEENS7_ILi112EEENS7_ILi64EEEEEELi64ENS_10bfloat16_tEfNS_4arch4Sm80ELb1ELb0ELb1ELb1ELb1ELb0ELb1ELb0EEENS1_21CollectiveEpilogueFwdINS6_IJS8_SA_S9_EEENS6_IJNS7_ILi1EEESI_SI_EEESC_SE_Li128ELb1ELb1ELb0ELb0EEENS1_19SingleTileSchedulerILb1ELb0ELb1ELi128EEEEEEEEEvNT_6ParamsE)
        /*020c*/ 	.word	0x00000000


	//----- nvinfo : EIATTR_MIN_STACK_SIZE
	.align		4
.L_98:
        /*0210*/ 	.byte	0x04, 0x12
        /*0212*/ 	.short	(.L_100 - .L_99)
	.align		4
.L_99:
        /*0214*/ 	.word	index@(_ZN7cutlass13device_kernelIN5flash19enable_sm80_to_sm89INS1_16FlashAttnFwdSm80INS1_25CollectiveMainloopFwdSm80ILi4ELi1ELb0EN4cute5tupleIJNS5_1CILi128EEENS7_ILi112EEENS7_ILi64EEEEEELi64ENS_10bfloat16_tEfNS_4arch4Sm80ELb1ELb0ELb1ELb1ELb1ELb1ELb1ELb0EEENS1_21CollectiveEpilogueFwdINS6_IJS8_SA_S9_EEENS6_IJNS7_ILi1EEESI_SI_EEESC_SE_Li128ELb1ELb1ELb0ELb0EEENS1_19SingleTileSchedulerILb1ELb0ELb1ELi128EEEEEEEEEvNT_6ParamsE)
        /*0218*/ 	.word	0x00000000


	//----- nvinfo : EIATTR_MIN_STACK_SIZE
	.align		4
.L_100:
        /*021c*/ 	.byte	0x04, 0x12
        /*021e*/ 	.short	(.L_102 - .L_101)
	.align		4
.L_101:
        /*0220*/ 	.word	index@(_ZN7cutlass13device_kernelIN5flash19enable_sm80_to_sm89INS1_16FlashAttnFwdSm80INS1_25CollectiveMainloopFwdSm80ILi4ELi1ELb0EN4cute5tupleIJNS5_1CILi128EEENS7_ILi112EEENS7_ILi64EEEEEELi64ENS_10bfloat16_tEfNS_4arch4Sm80ELb0ELb0ELb0ELb0ELb1ELb0ELb1ELb0EEENS1_21CollectiveEpilogueFwdINS6_IJS8_SA_S9_EEENS6_IJNS7_ILi1EEESI_SI_EEESC_SE_Li128ELb0ELb1ELb0ELb0EEENS1_19SingleTileSchedulerILb0ELb0ELb1ELi128EEEEEEEEEvNT_6ParamsE)
        /*0224*/ 	.word	0x00000000


	//----- nvinfo : EIATTR_MIN_STACK_SIZE
	.align		4
.L_102:
        /*0228*/ 	.byte	0x04, 0x12
        /*022a*/ 	.short	(.L_104 - .L_103)
	.align		4
.L_103:
        /*022c*/ 	.word	index@(_ZN7cutlass13device_kernelIN5flash19enable_sm80_to_sm89INS1_16FlashAttnFwdSm80INS1_25CollectiveMainloopFwdSm80ILi4ELi1ELb0EN4cute5tupleIJNS5_1CILi128EEENS7_ILi112EEENS7_ILi64EEEEEELi64ENS_10bfloat16_tEfNS_4arch4Sm80ELb0ELb0ELb0ELb1ELb1ELb0ELb1ELb0EEENS1_21CollectiveEpilogueFwdINS6_IJS8_SA_S9_EEENS6_IJNS7_ILi1EEESI_SI_EEESC_SE_Li128ELb1ELb1ELb0ELb0EEENS1_19SingleTileSchedulerILb1ELb0ELb1ELi128EEEEEEEEEvNT_6ParamsE)
        /*0230*/ 	.word	0x00000000


	//----- nvinfo : EIATTR_MIN_STACK_SIZE
	.align		4
.L_104:
        /*0234*/ 	.byte	0x04, 0x12
        /*0236*/ 	.short	(.L_106 - .L_105)
	.align		4
.L_105:
        /*0238*/ 	.word	index@(_ZN7cutlass13device_kernelIN5flash19enable_sm80_to_sm89INS1_16FlashAttnFwdSm80INS1_25CollectiveMainloopFwdSm80ILi4ELi1ELb0EN4cute5tupleIJNS5_1CILi128EEENS7_ILi112EEENS7_ILi64EEEEEELi64ENS_10bfloat16_tEfNS_4arch4Sm80ELb0ELb0ELb0ELb1ELb1ELb1ELb1ELb0EEENS1_21CollectiveEpilogueFwdINS6_IJS8_SA_S9_EEENS6_IJNS7_ILi1EEESI_SI_EEESC_SE_Li128ELb1ELb1ELb0ELb0EEENS1_19SingleTileSchedulerILb1ELb0ELb1ELi128EEEEEEEEEvNT_6ParamsE)
        /*023c*/ 	.word	0x00000000


	//----- nvinfo : EIATTR_MIN_STACK_SIZE
	.align		4
.L_106:
        /*0240*/ 	.byte	0x04, 0x12
        /*0242*/ 	.short	(.L_108 - .L_107)
	.align		4
.L_107:
        /*0244*/ 	.word	index@(_ZN7cutlass13device_kernelIN5flash19enable_sm80_to_sm89INS1_16FlashAttnFwdSm80INS1_25CollectiveMainloopFwdSm80ILi4ELi1ELb0EN4cute5tupleIJNS5_1CILi128EEENS7_ILi96EEENS7_ILi64EEEEEELi64ENS_10bfloat16_tEfNS_4arch4Sm80ELb0ELb1ELb0ELb0ELb1ELb0ELb1ELb0EEENS1_21CollectiveEpilogueFwdINS6_IJS8_SA_S9_EEENS6_IJNS7_ILi1EEESI_SI_EEESC_SE_Li128ELb0ELb1ELb0ELb0EEENS1_19SingleTileSchedulerILb0ELb0ELb1ELi128EEEEEEEEEvNT_6ParamsE)
        /*0248*/ 	.word	0x00000000


	//----- nvinfo : EIATTR_MIN_STACK_SIZE
	.align		4
.L_108:
        /*024c*/ 	.byte	0x04, 0x12
        /*024e*/ 	.short	(.L_110 - .L_109)
	.align		4
.L_109:
        /*0250*/ 	.word	index@(_ZN7cutlass13device_kernelIN5flash19enable_sm80_to_sm89INS1_16FlashAttnFwdSm80INS1_25CollectiveMainloopFwdSm80ILi4ELi1ELb0EN4cute5tupleIJNS5_1CILi128EEENS7_ILi96EEENS7_ILi64EEEEEELi64ENS_10bfloat16_tEfNS_4arch4Sm80ELb0ELb1ELb0ELb1ELb1ELb0ELb1ELb0EEENS1_21CollectiveEpilogueFwdINS6_IJS8_SA_S9_EEENS6_IJNS7_ILi1EEESI_SI_EEESC_SE_Li128ELb1ELb1ELb0ELb0EEENS1_19SingleTileSchedulerILb1ELb0ELb1ELi128EEEEEEEEEvNT_6ParamsE)
        /*0254*/ 	.word	0x00000000


	//----- nvinfo : EIATTR_MIN_STACK_SIZE
	.align		4
.L_110:
        /*0258*/ 	.byte	0x04, 0x12
        /*025a*/ 	.short	(.L_112 - .L_111)
	.align		4
.L_111:
        /*025c*/ 	.word	index@(_ZN7cutlass13device_kernelIN5flash19enable_sm80_to_sm89INS1_16FlashAttnFwdSm80INS1_25CollectiveMainloopFwdSm80ILi4ELi1ELb0EN4cute5tupleIJNS5_1CILi128EEENS7_ILi96EEENS7_ILi64EEEEEELi64ENS_10bfloat16_tEfNS_4arch4Sm80ELb0ELb1ELb0ELb1ELb1ELb1ELb1ELb0EEENS1_21CollectiveEpilogueFwdINS6_IJS8_SA_S9_EEENS6_IJNS7_ILi1EEESI_SI_EEESC_SE_Li128ELb1ELb1ELb0ELb0EEENS1_19SingleTileSchedulerILb1ELb0ELb1ELi128EEEEEEEEEvNT_6ParamsE)
        /*0260*/ 	.word	0x00000000


	//----- nvinfo : EIATTR_MIN_STACK_SIZE
	.align		4
.L_112:
        /*0264*/ 	.byte	0x04, 0x12
        /*0266*/ 	.short	(.L_114 - .L_113)
	.align		4
.L_113:
        /*0268*/ 	.word	index@(_ZN7cutlass13device_kernelIN5flash19enable_sm80_to_sm89INS1_16FlashAttnFwdSm80INS1_25CollectiveMainloopFwdSm80ILi4ELi1ELb0EN4cute5tupleIJNS5_1CILi128EEENS7_ILi112EEENS7_ILi64EEEEEELi64ENS_10bfloat16_tEfNS_4arch4Sm80ELb1ELb0ELb0ELb0ELb1ELb0ELb1ELb0EEENS1_21CollectiveEpilogueFwdINS6_IJS8_SA_S9_EEENS6_IJNS7_ILi1EEESI_SI_EEESC_SE_Li128ELb0ELb1ELb0ELb0EEENS1_30DynamicPersistentTileSchedulerILi128ELi128ELb0ELb1ELb0EEEEEEEEEvNT_6ParamsE)
        /*026c*/ 	.word	0x00000000


	//----- nvinfo : EIATTR_MIN_STACK_SIZE
	.align		4
.L_114:
        /*0270*/ 	.byte	0x04, 0x12
        /*0272*/ 	.short	(.L_116 - .L_115)
	.align		4
.L_115:
        /*0274*/ 	.word	index@(_ZN7cutlass13device_kernelIN5flash19enable_sm80_to_sm89INS1_16FlashAttnFwdSm80INS1_25CollectiveMainloopFwdSm80ILi4ELi1ELb0EN4cute5tupleIJNS5_1CILi128EEENS7_ILi112EEENS7_ILi64EEEEEELi64ENS_10bfloat16_tEfNS_4arch4Sm80ELb1ELb0ELb0ELb1ELb1ELb0ELb1ELb0EEENS1_21CollectiveEpilogueFwdINS6_IJS8_SA_S9_EEENS6_IJNS7_ILi1EEESI_SI_EEESC_SE_Li128ELb1ELb1ELb0ELb0EEENS1_19SingleTileSchedulerILb1ELb0ELb1ELi128EEEEEEEEEvNT_6ParamsE)
        /*0278*/ 	.word	0x00000000


	//----- nvinfo : EIATTR_MIN_STACK_SIZE
	.align		4
.L_116:
        /*027c*/ 	.byte	0x04, 0x12
        /*027e*/ 	.short	(.L_118 - .L_117)
	.align		4
.L_117:
        /*0280*/ 	.word	index@(_ZN7cutlass13device_kernelIN5flash19enable_sm80_to_sm89INS1_16FlashAttnFwdSm80INS1_25CollectiveMainloopFwdSm80ILi4ELi1ELb0EN4cute5tupleIJNS5_1CILi128EEENS7_ILi112EEENS7_ILi64EEEEEELi64ENS_10bfloat16_tEfNS_4arch4Sm80ELb1ELb0ELb0ELb1ELb1ELb1ELb1ELb0EEENS1_21CollectiveEpilogueFwdINS6_IJS8_SA_S9_EEENS6_IJNS7_ILi1EEESI_SI_EEESC_SE_Li128ELb1ELb1ELb0ELb0EEENS1_19SingleTileSchedulerILb1ELb0ELb1ELi128EEEEEEEEEvNT_6ParamsE)
        /*0284*/ 	.word	0x00000000
.L_118:


//--------------------- .nv.compat                --------------------------
	.section	.nv.compat,"",@"SHT_CUDA_COMPAT_INFO"
	.align	4
        /*0000*/ 	.byte	0x02, 0x09, 0x01, 0x00, 0x02, 0x02, 0x01, 0x00, 0x02, 0x05, 0x05, 0x00, 0x03, 0x07, 0x01, 0x01
        /*0010*/ 	.byte	0x02, 0x03, 0x00, 0x00, 0x02, 0x06, 0x01, 0x00, 0x04, 0x0b, 0x08, 0x00, 0x09, 0x00, 0x00, 0x00
        /*0020*/ 	.byte	0x00, 0x00, 0x00, 0x00


//--------------------- .nv.info._ZN7cutlass13device_kernelIN5flash19enable_sm80_to_sm89INS1_16FlashAttnFwdSm80INS1_25CollectiveMainloopFwdSm80ILi4ELi1ELb0EN4cute5tupleIJNS5_1CILi128EEENS7_ILi112EEENS7_ILi64EEEEEELi64ENS_10bfloat16_tEfNS_4arch4Sm80ELb0ELb0ELb1ELb0ELb1ELb0ELb1ELb0EEENS1_21CollectiveEpilogueFwdINS6_IJS8_SA_S9_EEENS6_IJNS7_ILi1EEESI_SI_EEESC_SE_Li128ELb0ELb1ELb0ELb0EEENS1_19SingleTileSchedulerILb0ELb0ELb1ELi128EEEEEEEEEvNT_6ParamsE --------------------------
	.section	.nv.info._ZN7cutlass13device_kernelIN5flash19enable_sm80_to_sm89INS1_16FlashAttnFwdSm80INS1_25CollectiveMainloopFwdSm80ILi4ELi1ELb0EN4cute5tupleIJNS5_1CILi128EEENS7_ILi112EEENS7_ILi64EEEEEELi64ENS_10bfloat16_tEfNS_4arch4Sm80ELb0ELb0ELb1ELb0ELb1ELb0ELb1ELb0EEENS1_21CollectiveEpilogueFwdINS6_IJS8_SA_S9_EEENS6_IJNS7_ILi1EEESI_SI_EEESC_SE_Li128ELb0ELb1ELb0ELb0EEENS1_19SingleTileSchedulerILb0ELb0ELb1ELi128EEEEEEEEEvNT_6ParamsE,"",@"SHT_CUDA_INFO"
	.sectionflags	@""
	.align	4


	//----- nvinfo : EIATTR_CUDA_API_VERSION
	.align		4
        /*0000*/ 	.byte	0x04, 0x37
        /*0002*/ 	.short	(.L_120 - .L_119)
.L_119:
        /*0004*/ 	.word	0x00000082


	//----- nvinfo : EIATTR_KPARAM_INFO
	.align		4
.L_120:
        /*0008*/ 	.byte	0x04, 0x17
        /*000a*/ 	.short	(.L_122 - .L_121)
.L_121:
        /*000c*/ 	.word	0x00000000
        /*0010*/ 	.short	0x0000
        /*0012*/ 	.short	0x0000
        /*0014*/ 	.byte	0x00, 0xf0, 0x61, 0x10


	//----- nvinfo : EIATTR_SPARSE_MMA_MASK
	.align		4
.L_122:
        /*0018*/ 	.byte	0x03, 0x50
        /*001a*/ 	.short	0x0000


	//----- nvinfo : EIATTR_MAXREG_COUNT
	.align		4
        /*001c*/ 	.byte	0x03, 0x1b
        /*001e*/ 	.short	0x00ff


	//----- nvinfo : EIATTR_MERCURY_ISA_VERSION
	.align		4
        /*0020*/ 	.byte	0x03, 0x5f
        /*0022*/ 	.short	0x0101


	//----- nvinfo : EIATTR_VRC_CTA_INIT_COUNT
	.align		4
        /*0024*/ 	.byte	0x02, 0x4a
	.zero		1
	.zero		1


	//----- nvinfo : EIATTR_EXIT_INSTR_OFFSETS
	.align		4
        /*0028*/ 	.byte	0x04, 0x1c
        /*002a*/ 	.short	(.L_124 - .L_123)


	//   ....[0]....
.L_123:
        /*002c*/ 	.word	0x00000010


	//----- nvinfo : EIATTR_MAX_THREADS
	.align		4
.L_124:
        /*0030*/ 	.byte	0x04, 0x05
        /*0032*/ 	.short	(.L_126 - .L_125)
.L_125:
        /*0034*/ 	.word	0x00000080
        /*0038*/ 	.word	0x00000001
        /*003c*/ 	.word	0x00000001


	//----- nvinfo : EIATTR_CBANK_PARAM_SIZE
	.align		4
.L_126:
        /*0040*/ 	.byte	0x03, 0x19
        /*0042*/ 	.short	0x0418


	//----- nvinfo : EIATTR_PARAM_CBANK
	.align		4
        /*0044*/ 	.byte	0x04, 0x0a
        /*0046*/ 	.short	(.L_128 - .L_127)
	.align		4
.L_127:
        /*0048*/ 	.word	index@(.nv.constant0._ZN7cutlass13device_kernelIN5flash19enable_sm80_to_sm89INS1_16FlashAttnFwdSm80INS1_25CollectiveMainloopFwdSm80ILi4ELi1ELb0EN4cute5tupleIJNS5_1CILi128EEENS7_ILi112EEENS7_ILi64EEEEEELi64ENS_10bfloat16_tEfNS_4arch4Sm80ELb0ELb0ELb1ELb0ELb1ELb0ELb1ELb0EEENS1_21CollectiveEpilogueFwdINS6_IJS8_SA_S9_EEENS6_IJNS7_ILi1EEESI_SI_EEESC_SE_Li128ELb0ELb1ELb0ELb0EEENS1_19SingleTileSchedulerILb0ELb0ELb1ELi128EEEEEEEEEvNT_6ParamsE)
        /*004c*/ 	.short	0x0380
        /*004e*/ 	.short	0x0418


	//----- nvinfo : EIATTR_SW_WAR
	.align		4
.L_128:
        /*0050*/ 	.byte	0x04, 0x36
        /*0052*/ 	.short	(.L_130 - .L_129)
.L_129:
        /*0054*/ 	.word	0x00000008
.L_130:


//--------------------- .nv.info._ZN7cutlass13device_kernelIN5flash19enable_sm80_to_sm89INS1_16FlashAttnFwdSm80INS1_25CollectiveMainloopFwdSm80ILi4ELi1ELb0EN4cute5tupleIJNS5_1CILi128EEENS7_ILi112EEENS7_ILi64EEEEEELi64ENS_10bfloat16_tEfNS_4arch4Sm80ELb0ELb0ELb1ELb1ELb1ELb0ELb1ELb0EEENS1_21CollectiveEpilogueFwdINS6_IJS8_SA_S9_EEENS6_IJNS7_ILi1EEESI_SI_EEESC_SE_Li128ELb1ELb1ELb0ELb0EEENS1_19SingleTileSchedulerILb1ELb0ELb1ELi128EEEEEEEEEvNT_6ParamsE --------------------------
	.section	.nv.info._ZN7cutlass13device_kernelIN5flash19enable_sm80_to_sm89INS1_16FlashAttnFwdSm80INS1_25CollectiveMainloopFwdSm80ILi4ELi1ELb0EN4cute5tupleIJNS5_1CILi128EEENS7_ILi112EEENS7_ILi64EEEEEELi64ENS_10bfloat16_tEfNS_4arch4Sm80ELb0ELb0ELb1ELb1ELb1ELb0ELb1ELb0EEENS1_21CollectiveEpilogueFwdINS6_IJS8_SA_S9_EEENS6_IJNS7_ILi1EEESI_SI_EEESC_SE_Li128ELb1ELb1ELb0ELb0EEENS1_19SingleTileSchedulerILb1ELb0ELb1ELi128EEEEEEEEEvNT_6ParamsE,"",@"SHT_CUDA_INFO"
	.sectionflags	@""
	.align	4


	//----- nvinfo : EIATTR_CUDA_API_VERSION
	.align		4
        /*0000*/ 	.byte	0x04, 0x37
        /*0002*/ 	.short	(.L_132 - .L_131)
.L_131:
        /*0004*/ 	.word	0x00000082


	//----- nvinfo : EIATTR_KPARAM_INFO
	.align		4
.L_132:
        /*0008*/ 	.byte	0x04, 0x17
        /*000a*/ 	.short	(.L_134 - .L_133)
.L_133:
        /*000c*/ 	.word	0x00000000
        /*0010*/ 	.short	0x0000
        /*0012*/ 	.short	0x0000
        /*0014*/ 	.byte	0x00, 0xf0, 0x61, 0x10


	//----- nvinfo : EIATTR_SPARSE_MMA_MASK
	.align		4
.L_134:
        /*0018*/ 	.byte	0x03, 0x50
        /*001a*/ 	.short	0x0000


	//----- nvinfo : EIATTR_MAXREG_COUNT
	.align		4
        /*001c*/ 	.byte	0x03, 0x1b
        /*001e*/ 	.short	0x00ff


	//----- nvinfo : EIATTR_MERCURY_ISA_VERSION
	.align		4
        /*0020*/ 	.byte	0x03, 0x5f
        /*0022*/ 	.short	0x0101


	//----- nvinfo : EIATTR_VRC_CTA_INIT_COUNT
	.align		4
        /*0024*/ 	.byte	0x02, 0x4a
	.zero		1
	.zero		1


	//----- nvinfo : EIATTR_EXIT_INSTR_OFFSETS
	.align		4
        /*0028*/ 	.byte	0x04, 0x1c
        /*002a*/ 	.short	(.L_136 - .L_135)


	//   ....[0]....
.L_135:
        /*002c*/ 	.word	0x00000010


	//----- nvinfo : EIATTR_MAX_THREADS
	.align		4
.L_136:
        /*0030*/ 	.byte	0x04, 0x05
        /*0032*/ 	.short	(.L_138 - .L_137)
.L_137:
        /*0034*/ 	.word	0x00000080
        /*0038*/ 	.word	0x00000001
        /*003c*/ 	.word	0x00000001


	//----- nvinfo : EIATTR_CBANK_PARAM_SIZE
	.align		4
.L_138:
        /*0040*/ 	.byte	0x03, 0x19
        /*0042*/ 	.short	0x0418


	//----- nvinfo : EIATTR_PARAM_CBANK
	.align		4
        /*0044*/ 	.byte	0x04, 0x0a
        /*0046*/ 	.short	(.L_140 - .L_139)
	.align		4
.L_139:
        /*0048*/ 	.word	index@(.nv.constant0._ZN7cutlass13device_kernelIN5flash19enable_sm80_to_sm89INS1_16FlashAttnFwdSm80INS1_25CollectiveMainloopFwdSm80ILi4ELi1ELb0EN4cute5tupleIJNS5_1CILi128EEENS7_ILi112EEENS7_ILi64EEEEEELi64ENS_10bfloat16_tEfNS_4arch4Sm80ELb0ELb0ELb1ELb1ELb1ELb0ELb1ELb0EEENS1_21CollectiveEpilogueFwdINS6_IJS8_SA_S9_EEENS6_IJNS7_ILi1EEESI_SI_EEESC_SE_Li128ELb1ELb1ELb0ELb0EEENS1_19SingleTileSchedulerILb1ELb0ELb1ELi128EEEEEEEEEvNT_6ParamsE)
        /*004c*/ 	.short	0x0380
        /*004e*/ 	.short	0x0418


	//----- nvinfo : EIATTR_SW_WAR
	.align		4
.L_140:
        /*0050*/ 	.byte	0x04, 0x36
        /*0052*/ 	.short	(.L_142 - .L_141)
.L_141:
        /*0054*/ 	.word	0x00000008
.L_142:


//--------------------- .nv.info._ZN7cutlass13device_kernelIN5flash19enable_sm80_to_sm89INS1_16FlashAttnFwdSm80INS1_25CollectiveMainloopFwdSm80ILi4ELi1ELb0EN4cute5tupleIJNS5_1CILi128EEENS7_ILi112EEENS7_ILi64EEEEEELi64ENS_10bfloat16_tEfNS_4arch4Sm80ELb0ELb0ELb1ELb1ELb1ELb1ELb1ELb0EEENS1_21CollectiveEpilogueFwdINS6_IJS8_SA_S9_EEENS6_IJNS7_ILi1EEESI_SI_EEESC_SE_Li128ELb1ELb1ELb0ELb0EEENS1_19SingleTileSchedulerILb1ELb0ELb1ELi128EEEEEEEEEvNT_6ParamsE --------------------------
	.section	.nv.info._ZN7cutlass13device_kernelIN5flash19enable_sm80_to_sm89INS1_16FlashAttnFwdSm80INS1_25CollectiveMainloopFwdSm80ILi4ELi1ELb0EN4cute5tupleIJNS5_1CILi128EEENS7_ILi112EEENS7_ILi64EEEEEELi64ENS_10bfloat16_tEfNS_4arch4Sm80ELb0ELb0ELb1ELb1ELb1ELb1ELb1ELb0EEENS1_21CollectiveEpilogueFwdINS6_IJS8_SA_S9_EEENS6_IJNS7_ILi1EEESI_SI_EEESC_SE_Li128ELb1ELb1ELb0ELb0EEENS1_19SingleTileSchedulerILb1ELb0ELb1ELi128EEEEEEEEEvNT_6ParamsE,"",@"SHT_CUDA_INFO"
	.sectionflags	@""
	.align	4


	//----- nvinfo : EIATTR_CUDA_API_VERSION
	.align		4
        /*0000*/ 	.byte	0x04, 0x37
        /*0002*/ 	.short	(.L_144 - .L_143)
.L_143:
        /*0004*/ 	.word	0x00000082


	//----- nvinfo : EIATTR_KPARAM_INFO
	.align		4
.L_144:
        /*0008*/ 	.byte	0x04, 0x17
        /*000a*/ 	.short	(.L_146 - .L_145)
.L_145:
        /*000c*/ 	.word	0x00000000
        /*0010*/ 	.short	0x0000
        /*0012*/ 	.short	0x0000
        /*0014*/ 	.byte	0x00, 0xf0, 0x61, 0x10


	//----- nvinfo : EIATTR_SPARSE_MMA_MASK
	.align		4
.L_146:
        /*0018*/ 	.byte	0x03, 0x50
        /*001a*/ 	.short	0x0000


	//----- nvinfo : EIATTR_MAXREG_COUNT
	.align		4
        /*001c*/ 	.byte	0x03, 0x1b
        /*001e*/ 	.short	0x00ff


	//----- nvinfo : EIATTR_MERCURY_ISA_VERSION
	.align		4
        /*0020*/ 	.byte	0x03, 0x5f
        /*0022*/ 	.short	0x0101


	//----- nvinfo : EIATTR_VRC_CTA_INIT_COUNT
	.align		4
        /*0024*/ 	.byte	0x02, 0x4a
	.zero		1
	.zero		1


	//----- nvinfo : EIATTR_EXIT_INSTR_OFFSETS
	.align		4
        /*0028*/ 	.byte	0x04, 0x1c
        /*002a*/ 	.short	(.L_148 - .L_147)


	//   ....[0]....
.L_147:
        /*002c*/ 	.word	0x00000010


	//----- nvinfo : EIATTR_MAX_THREADS
	.align		4
.L_148:
        /*0030*/ 	.byte	0x04, 0x05
        /*0032*/ 	.short	(.L_150 - .L_149)
.L_149:
        /*0034*/ 	.word	0x00000080
        /*0038*/ 	.word	0x00000001
        /*003c*/ 	.word	0x00000001


	//----- nvinfo : EIATTR_CBANK_PARAM_SIZE
	.align		4
.L_150:
        /*0040*/ 	.byte	0x03, 0x19
        /*0042*/ 	.short	0x0418


	//----- nvinfo : EIATTR_PARAM_CBANK
	.align		4
        /*0044*/ 	.byte	0x04, 0x0a
        /*0046*/ 	.short	(.L_152 - .L_151)
	.align		4
.L_151:
        /*0048*/ 	.word	index@(.nv.constant0._ZN7cutlass13device_kernelIN5flash19enable_sm80_to_sm89INS1_16FlashAttnFwdSm80INS1_25CollectiveMainloopFwdSm80ILi4ELi1ELb0EN4cute5tupleIJNS5_1CILi128EEENS7_ILi112EEENS7_ILi64EEEEEELi64ENS_10bfloat16_tEfNS_4arch4Sm80ELb0ELb0ELb1ELb1ELb1ELb1ELb1ELb0EEENS1_21CollectiveEpilogueFwdINS6_IJS8_SA_S9_EEENS6_IJNS7_ILi1EEESI_SI_EEESC_SE_Li128ELb1ELb1ELb0ELb0EEENS1_19SingleTileSchedulerILb1ELb0ELb1ELi128EEEEEEEEEvNT_6ParamsE)
        /*004c*/ 	.short	0x0380
        /*004e*/ 	.short	0x0418


	//----- nvinfo : EIATTR_SW_WAR
	.align		4
.L_152:
        /*0050*/ 	.byte	0x04, 0x36
        /*0052*/ 	.short	(.L_154 - .L_153)
.L_153:
        /*0054*/ 	.word	0x00000008
.L_154:


//--------------------- .nv.info._ZN7cutlass13device_kernelIN5flash19enable_sm80_to_sm89INS1_16FlashAttnFwdSm80INS1_25CollectiveMainloopFwdSm80ILi4ELi1ELb0EN4cute5tupleIJNS5_1CILi128EEENS7_ILi96EEENS7_ILi64EEEEEELi64ENS_10bfloat16_tEfNS_4arch4Sm80ELb0ELb1ELb1ELb0ELb1ELb0ELb1ELb0EEENS1_21CollectiveEpilogueFwdINS6_IJS8_SA_S9_EEENS6_IJNS7_ILi1EEESI_SI_EEESC_SE_Li128ELb0ELb1ELb0ELb0EEENS1_19SingleTileSchedulerILb0ELb0ELb1ELi128EEEEEEEEEvNT_6ParamsE --------------------------
	.section	.nv.info._ZN7cutlass13device_kernelIN5flash19enable_sm80_to_sm89INS1_16FlashAttnFwdSm80INS1_25CollectiveMainloopFwdSm80ILi4ELi1ELb0EN4cute5tupleIJNS5_1CILi128EEENS7_ILi96EEENS7_ILi64EEEEEELi64ENS_10bfloat16_tEfNS_4arch4Sm80ELb0ELb1ELb1ELb0ELb1ELb0ELb1ELb0EEENS1_21CollectiveEpilogueFwdINS6_IJS8_SA_S9_EEENS6_IJNS7_ILi1EEESI_SI_EEESC_SE_Li128ELb0ELb1ELb0ELb0EEENS1_19SingleTileSchedulerILb0ELb0ELb1ELi128EEEEEEEEEvNT_6ParamsE,"",@"SHT_CUDA_INFO"
	.sectionflags	@""
	.align	4


	//----- nvinfo : EIATTR_CUDA_API_VERSION
	.align		4
        /*0000*/ 	.byte	0x04, 0x37
        /*0002*/ 	.short	(.L_156 - .L_155)
.L_155:
        /*0004*/ 	.word	0x00000082


	//----- nvinfo : EIATTR_KPARAM_INFO
	.align		4
.L_156:
        /*0008*/ 	.byte	0x04, 0x17
        /*000a*/ 	.short	(.L_158 - .L_157)
.L_157:
        /*000c*/ 	.word	0x00000000
        /*0010*/ 	.short	0x0000
        /*0012*/ 	.short	0x0000
        /*0014*/ 	.byte	0x00, 0xf0, 0x61, 0x10


	//----- nvinfo : EIATTR_SPARSE_MMA_MASK
	.align		4
.L_158:
        /*0018*/ 	.byte	0x03, 0x50
        /*001a*/ 	.short	0x0000


	//----- nvinfo : EIATTR_MAXREG_COUNT
	.align		4
        /*001c*/ 	.byte	0x03, 0x1b
        /*001e*/ 	.short	0x00ff


	//----- nvinfo : EIATTR_MERCURY_ISA_VERSION
	.align		4
        /*0020*/ 	.byte	0x03, 0x5f
        /*0022*/ 	.short	0x0101


	//----- nvinfo : EIATTR_VRC_CTA_INIT_COUNT
	.align		4
        /*0024*/ 	.byte	0x02, 0x4a
	.zero		1
	.zero		1


	//----- nvinfo : EIATTR_EXIT_INSTR_OFFSETS
	.align		4
        /*0028*/ 	.byte	0x04, 0x1c
        /*002a*/ 	.short	(.L_160 - .L_159)


	//   ....[0]....
.L_159:
        /*002c*/ 	.word	0x00000010


	//----- nvinfo : EIATTR_MAX_THREADS
	.align		4
.L_160:
        /*0030*/ 	.byte	0x04, 0x05
        /*0032*/ 	.short	(.L_162 - .L_161)
.L_161:
        /*0034*/ 	.word	0x00000080
        /*0038*/ 	.word	0x00000001
        /*003c*/ 	.word	0x00000001


	//----- nvinfo : EIATTR_CBANK_PARAM_SIZE
	.align		4
.L_162:
        /*0040*/ 	.byte	0x03, 0x19
        /*0042*/ 	.short	0x0418


	//----- nvinfo : EIATTR_PARAM_CBANK
	.align		4
        /*0044*/ 	.byte	0x04, 0x0a
        /*0046*/ 	.short	(.L_164 - .L_163)
	.align		4
.L_163:
        /*0048*/ 	.word	index@(.nv.constant0._ZN7cutlass13device_kernelIN5flash19enable_sm80_to_sm89INS1_16FlashAttnFwdSm80INS1_25CollectiveMainloopFwdSm80ILi4ELi1ELb0EN4cute5tupleIJNS5_1CILi128EEENS7_ILi96EEENS7_ILi64EEEEEELi64ENS_10bfloat16_tEfNS_4arch4Sm80ELb0ELb1ELb1ELb0ELb1ELb0ELb1ELb0EEENS1_21CollectiveEpilogueFwdINS6_IJS8_SA_S9_EEENS6_IJNS7_ILi1EEESI_SI_EEESC_SE_Li128ELb0ELb1ELb0ELb0EEENS1_19SingleTileSchedulerILb0ELb0ELb1ELi128EEEEEEEEEvNT_6ParamsE)
        /*004c*/ 	.short	0x0380
        /*004e*/ 	.short	0x0418


	//----- nvinfo : EIATTR_SW_WAR
	.align		4
.L_164:
        /*0050*/ 	.byte	0x04, 0x36
        /*0052*/ 	.short	(.L_166 - .L_165)
.L_165:
        /*0054*/ 	.word	0x00000008
.L_166:


//--------------------- .nv.info._ZN7cutlass13device_kernelIN5flash19enable_sm80_to_sm89INS1_16FlashAttnFwdSm80INS1_25CollectiveMainloopFwdSm80ILi4ELi1ELb0EN4cute5tupleIJNS5_1CILi128EEENS7_ILi96EEENS7_ILi64EEEEEELi64ENS_10bfloat16_tEfNS_4arch4Sm80ELb0ELb1ELb1ELb1ELb1ELb0ELb1ELb0EEENS1_21CollectiveEpilogueFwdINS6_IJS8_SA_S9_EEENS6_IJNS7_ILi1EEESI_SI_EEESC_SE_Li128ELb1ELb1ELb0ELb0EEENS1_19SingleTileSchedulerILb1ELb0ELb1ELi128EEEEEEEEEvNT_6ParamsE --------------------------
	.section	.nv.info._ZN7cutlass13device_kernelIN5flash19enable_sm80_to_sm89INS1_16FlashAttnFwdSm80INS1_25CollectiveMainloopFwdSm80ILi4ELi1ELb0EN4cute5tupleIJNS5_1CILi128EEENS7_ILi96EEENS7_ILi64EEEEEELi64ENS_10bfloat16_tEfNS_4arch4Sm80ELb0ELb1ELb1ELb1ELb1ELb0ELb1ELb0EEENS1_21CollectiveEpilogueFwdINS6_IJS8_SA_S9_EEENS6_IJNS7_ILi1EEESI_SI_EEESC_SE_Li128ELb1ELb1ELb0ELb0EEENS1_19SingleTileSchedulerILb1ELb0ELb1ELi128EEEEEEEEEvNT_6ParamsE,"",@"SHT_CUDA_INFO"
	.sectionflags	@""
	.align	4


	//----- nvinfo : EIATTR_CUDA_API_VERSION
	.align		4
        /*0000*/ 	.byte	0x04, 0x37
        /*0002*/ 	.short	(.L_168 - .L_167)
.L_167:
        /*0004*/ 	.word	0x00000082


	//----- nvinfo : EIATTR_KPARAM_INFO
	.align		4
.L_168:
        /*0008*/ 	.byte	0x04, 0x17
        /*000a*/ 	.short	(.L_170 - .L_169)
.L_169:
        /*000c*/ 	.word	0x00000000
        /*0010*/ 	.short	0x0000
        /*0012*/ 	.short	0x0000
        /*0014*/ 	.byte	0x00, 0xf0, 0x61, 0x10


	//----- nvinfo : EIATTR_SPARSE_MMA_MASK
	.align		4
.L_170:
        /*0018*/ 	.byte	0x03, 0x50
        /*001a*/ 	.short	0x0000


	//----- nvinfo : EIATTR_MAXREG_COUNT
	.align		4
        /*001c*/ 	.byte	0x03, 0x1b
        /*001e*/ 	.short	0x00ff


	//----- nvinfo : EIATTR_MERCURY_ISA_VERSION
	.align		4
        /*0020*/ 	.byte	0x03, 0x5f
        /*0022*/ 	.short	0x0101


	//----- nvinfo : EIATTR_VRC_CTA_INIT_COUNT
	.align		4
        /*0024*/ 	.byte	0x02, 0x4a
	.zero		1
	.zero		1


	//----- nvinfo : EIATTR_EXIT_INSTR_OFFSETS
	.align		4
        /*0028*/ 	.byte	0x04, 0x1c
        /*002a*/ 	.short	(.L_172 - .L_171)


	//   ....[0]....
.L_171:
        /*002c*/ 	.word	0x00000010


	//----- nvinfo : EIATTR_MAX_THREADS
	.align		4
.L_172:
        /*0030*/ 	.byte	0x04, 0x05
        /*0032*/ 	.short	(.L_174 - .L_173)
.L_173:
        /*0034*/ 	.word	0x00000080
        /*0038*/ 	.word	0x00000001
        /*003c*/ 	.word	0x00000001


	//----- nvinfo : EIATTR_CBANK_PARAM_SIZE
	.align		4
.L_174:
        /*0040*/ 	.byte	0x03, 0x19
        /*0042*/ 	.short	0x0418


	//----- nvinfo : EIATTR_PARAM_CBANK
	.align		4
        /*0044*/ 	.byte	0x04, 0x0a
        /*0046*/ 	.short	(.L_176 - .L_175)
	.align		4
.L_175:
        /*0048*/ 	.word	index@(.nv.constant0._ZN7cutlass13device_kernelIN5flash19enable_sm80_to_sm89INS1_16FlashAttnFwdSm80INS1_25CollectiveMainloopFwdSm80ILi4ELi1ELb0EN4cute5tupleIJNS5_1CILi128EEENS7_ILi96EEENS7_ILi64EEEEEELi64ENS_10bfloat16_tEfNS_4arch4Sm80ELb0ELb1ELb1ELb1ELb1ELb0ELb1ELb0EEENS1_21CollectiveEpilogueFwdINS6_IJS8_SA_S9_EEENS6_IJNS7_ILi1EEESI_SI_EEESC_SE_Li128ELb1ELb1ELb0ELb0EEENS1_19SingleTileSchedulerILb1ELb0ELb1ELi128EEEEEEEEEvNT_6ParamsE)
        /*004c*/ 	.short	0x0380
        /*004e*/ 	.short	0x0418


	//----- nvinfo : EIATTR_SW_WAR
	.align		4
.L_176:
        /*0050*/ 	.byte	0x04, 0x36
        /*0052*/ 	.short	(.L_178 - .L_177)
.L_177:
        /*0054*/ 	.word	0x00000008
.L_178:


//--------------------- .nv.info._ZN7cutlass13device_kernelIN5flash19enable_sm80_to_sm89INS1_16FlashAttnFwdSm80INS1_25CollectiveMainloopFwdSm80ILi4ELi1ELb0EN4cute5tupleIJNS5_1CILi128EEENS7_ILi96EEENS7_ILi64EEEEEELi64ENS_10bfloat16_tEfNS_4arch4Sm80ELb0ELb1ELb1ELb1ELb1ELb1ELb1ELb0EEENS1_21CollectiveEpilogueFwdINS6_IJS8_SA_S9_EEENS6_IJNS7_ILi1EEESI_SI_EEESC_SE_Li128ELb1ELb1ELb0ELb0EEENS1_19SingleTileSchedulerILb1ELb0ELb1ELi128EEEEEEEEEvNT_6ParamsE --------------------------
	.section	.nv.info._ZN7cutlass13device_kernelIN5flash19enable_sm80_to_sm89INS1_16FlashAttnFwdSm80INS1_25CollectiveMainloopFwdSm80ILi4ELi1ELb0EN4cute5tupleIJNS5_1CILi128EEENS7_ILi96EEENS7_ILi64EEEEEELi64ENS_10bfloat16_tEfNS_4arch4Sm80ELb0ELb1ELb1ELb1ELb1ELb1ELb1ELb0EEENS1_21CollectiveEpilogueFwdINS6_IJS8_SA_S9_EEENS6_IJNS7_ILi1EEESI_SI_EEESC_SE_Li128ELb1ELb1ELb0ELb0EEENS1_19SingleTileSchedulerILb1ELb0ELb1ELi128EEEEEEEEEvNT_6ParamsE,"",@"SHT_CUDA_INFO"
	.sectionflags	@""
	.align	4


	//----- nvinfo : EIATTR_CUDA_API_VERSION
	.align		4
        /*0000*/ 	.byte	0x04, 0x37
        /*0002*/ 	.short	(.L_180 - .L_179)
.L_179:
        /*0004*/ 	.word	0x00000082


	//----- nvinfo : EIATTR_KPARAM_INFO
	.align		4
.L_180:
        /*0008*/ 	.byte	0x04, 0x17
        /*000a*/ 	.short	(.L_182 - .L_181)
.L_181:
        /*000c*/ 	.word	0x00000000
        /*0010*/ 	.short	0x0000
        /*0012*/ 	.short	0x0000
        /*0014*/ 	.byte	0x00, 0xf0, 0x61, 0x10


	//----- nvinfo : EIATTR_SPARSE_MMA_MASK
	.align		4
.L_182:
        /*0018*/ 	.byte	0x03, 0x50
        /*001a*/ 	.short	0x0000


	//----- nvinfo : EIATTR_MAXREG_COUNT
	.align		4
        /*001c*/ 	.byte	0x03, 0x1b
        /*001e*/ 	.short	0x00ff


	//----- nvinfo : EIATTR_MERCURY_ISA_VERSION
	.align		4
        /*0020*/ 	.byte	0x03, 0x5f
        /*0022*/ 	.short	0x0101


	//----- nvinfo : EIATTR_VRC_CTA_INIT_COUNT
	.align		4
        /*0024*/ 	.byte	0x02, 0x4a
	.zero		1
	.zero		1


	//----- nvinfo : EIATTR_EXIT_INSTR_OFFSETS
	.align		4
        /*0028*/ 	.byte	0x04, 0x1c
        /*002a*/ 	.short	(.L_184 - .L_183)


	//   ....[0]....
.L_183:
        /*002c*/ 	.word	0x00000010


	//----- nvinfo : EIATTR_MAX_THREADS
	.align		4
.L_184:
        /*0030*/ 	.byte	0x04, 0x05
        /*0032*/ 	.short	(.L_186 - .L_185)
.L_185:
        /*0034*/ 	.word	0x00000080
        /*0038*/ 	.word	0x00000001
        /*003c*/ 	.word	0x00000001


	//----- nvinfo : EIATTR_CBANK_PARAM_SIZE
	.align		4
.L_186:
        /*0040*/ 	.byte	0x03, 0x19
        /*0042*/ 	.short	0x0418


	//----- nvinfo : EIATTR_PARAM_CBANK
	.align		4
        /*0044*/ 	.byte	0x04, 0x0a
        /*0046*/ 	.short	(.L_188 - .L_187)
	.align		4
.L_187:
        /*0048*/ 	.word	index@(.nv.constant0._ZN7cutlass13device_kernelIN5flash19enable_sm80_to_sm89INS1_16FlashAttnFwdSm80INS1_25CollectiveMainloopFwdSm80ILi4ELi1ELb0EN4cute5tupleIJNS5_1CILi128EEENS7_ILi96EEENS7_ILi64EEEEEELi64ENS_10bfloat16_tEfNS_4arch4Sm80ELb0ELb1ELb1ELb1ELb1ELb1ELb1ELb0EEENS1_21CollectiveEpilogueFwdINS6_IJS8_SA_S9_EEENS6_IJNS7_ILi1EEESI_SI_EEESC_SE_Li128ELb1ELb1ELb0ELb0EEENS1_19SingleTileSchedulerILb1ELb0ELb1ELi128EEEEEEEEEvNT_6ParamsE)
        /*004c*/ 	.short	0x0380
        /*004e*/ 	.short	0x0418


	//----- nvinfo : EIATTR_SW_WAR
	.align		4
.L_188:
        /*0050*/ 	.byte	0x04, 0x36
        /*0052*/ 	.short	(.L_190 - .L_189)
.L_189:
        /*0054*/ 	.word	0x00000008
.L_190:


//--------------------- .nv.info._ZN7cutlass13device_kernelIN5flash19enable_sm80_to_sm89INS1_16FlashAttnFwdSm80INS1_25CollectiveMainloopFwdSm80ILi4ELi1ELb0EN4cute5tupleIJNS5_1CILi128EEENS7_ILi112EEENS7_ILi64EEEEEELi64ENS_10bfloat16_tEfNS_4arch4Sm80ELb1ELb0ELb1ELb0ELb1ELb0ELb1ELb0EEENS1_21CollectiveEpilogueFwdINS6_IJS8_SA_S9_EEENS6_IJNS7_ILi1EEESI_SI_EEESC_SE_Li128ELb0ELb1ELb0ELb0EEENS1_30DynamicPersistentTileSchedulerILi128ELi128ELb0ELb1ELb0EEEEEEEEEvNT_6ParamsE --------------------------
	.section	.nv.info._ZN7cutlass13device_kernelIN5flash19enable_sm80_to_sm89INS1_16FlashAttnFwdSm80INS1_25CollectiveMainloopFwdSm80ILi4ELi1ELb0EN4cute5tupleIJNS5_1CILi128EEENS7_ILi112EEENS7_ILi64EEEEEELi64ENS_10bfloat16_tEfNS_4arch4Sm80ELb1ELb0ELb1ELb0ELb1ELb0ELb1ELb0EEENS1_21CollectiveEpilogueFwdINS6_IJS8_SA_S9_EEENS6_IJNS7_ILi1EEESI_SI_EEESC_SE_Li128ELb0ELb1ELb0ELb0EEENS1_30DynamicPersistentTileSchedulerILi128ELi128ELb0ELb1ELb0EEEEEEEEEvNT_6ParamsE,"",@"SHT_CUDA_INFO"
	.sectionflags	@""
	.align	4


	//----- nvinfo : EIATTR_CUDA_API_VERSION
	.align		4
        /*0000*/ 	.byte	0x04, 0x37
        /*0002*/ 	.short	(.L_192 - .L_191)
.L_191:
        /*0004*/ 	.word	0x00000082


	//----- nvinfo : EIATTR_KPARAM_INFO
	.align		4
.L_192:
        /*0008*/ 	.byte	0x04, 0x17
        /*000a*/ 	.short	(.L_194 - .L_193)
.L_193:
        /*000c*/ 	.word	0x00000000
        /*0010*/ 	.short	0x0000
        /*0012*/ 	.short	0x0000
        /*0014*/ 	.byte	0x00, 0xf0, 0xa1, 0x10


	//----- nvinfo : EIATTR_SPARSE_MMA_MASK
	.align		4
.L_194:
        /*0018*/ 	.byte	0x03, 0x50
        /*001a*/ 	.short	0x0000


	//----- nvinfo : EIATTR_MAXREG_COUNT
	.align		4
        /*001c*/ 	.byte	0x03, 0x1b
        /*001e*/ 	.short	0x00ff


	//----- nvinfo : EIATTR_MERCURY_ISA_VERSION
	.align		4
        /*0020*/ 	.byte	0x03, 0x5f
        /*0022*/ 	.short	0x0101


	//----- nvinfo : EIATTR_VRC_CTA_INIT_COUNT
	.align		4
        /*0024*/ 	.byte	0x02, 0x4a
	.zero		1
	.zero		1


	//----- nvinfo : EIATTR_EXIT_INSTR_OFFSETS
	.align		4
        /*0028*/ 	.byte	0x04, 0x1c
        /*002a*/ 	.short	(.L_196 - .L_195)


	//   ....[0]....
.L_195:
        /*002c*/ 	.word	0x00000010


	//----- nvinfo : EIATTR_MAX_THREADS
	.align		4
.L_196:
        /*0030*/ 	.byte	0x04, 0x05
        /*0032*/ 	.short	(.L_198 - .L_197)
.L_197:
        /*0034*/ 	.word	0x00000080
        /*0038*/ 	.word	0x00000001
        /*003c*/ 	.word	0x00000001


	//----- nvinfo : EIATTR_CBANK_PARAM_SIZE
	.align		4
.L_198:
        /*0040*/ 	.byte	0x03, 0x19
        /*0042*/ 	.short	0x0428


	//----- nvinfo : EIATTR_PARAM_CBANK
	.align		4
        /*0044*/ 	.byte	0x04, 0x0a
        /*0046*/ 	.short	(.L_200 - .L_199)
	.align		4
.L_199:
        /*0048*/ 	.word	index@(.nv.constant0._ZN7cutlass13device_kernelIN5flash19enable_sm80_to_sm89INS1_16FlashAttnFwdSm80INS1_25CollectiveMainloopFwdSm80ILi4ELi1ELb0EN4cute5tupleIJNS5_1CILi128EEENS7_ILi112EEENS7_ILi64EEEEEELi64ENS_10bfloat16_tEfNS_4arch4Sm80ELb1ELb0ELb1ELb0ELb1ELb0ELb1ELb0EEENS1_21CollectiveEpilogueFwdINS6_IJS8_SA_S9_EEENS6_IJNS7_ILi1EEESI_SI_EEESC_SE_Li128ELb0ELb1ELb0ELb0EEENS1_30DynamicPersistentTileSchedulerILi128ELi128ELb0ELb1ELb0EEEEEEEEEvNT_6ParamsE)
        /*004c*/ 	.short	0x0380
        /*004e*/ 	.short	0x0428


	//----- nvinfo : EIATTR_SW_WAR
	.align		4
.L_200:
        /*0050*/ 	.byte	0x04, 0x36
        /*0052*/ 	.short	(.L_202 - .L_201)
.L_201:
        /*0054*/ 	.word	0x00000008
.L_202:


//--------------------- .nv.info._ZN7cutlass13device_kernelIN5flash19enable_sm80_to_sm89INS1_16FlashAttnFwdSm80INS1_25CollectiveMainloopFwdSm80ILi4ELi1ELb0EN4cute5tupleIJNS5_1CILi128EEENS7_ILi112EEENS7_ILi64EEEEEELi64ENS_10bfloat16_tEfNS_4arch4Sm80ELb1ELb0ELb1ELb1ELb1ELb0ELb1ELb0EEENS1_21CollectiveEpilogueFwdINS6_IJS8_SA_S9_EEENS6_IJNS7_ILi1EEESI_SI_EEESC_SE_Li128ELb1ELb1ELb0ELb0EEENS1_19SingleTileSchedulerILb1ELb0ELb1ELi128EEEEEEEEEvNT_6ParamsE --------------------------
	.section	.nv.info._ZN7cutlass13device_kernelIN5flash19enable_sm80_to_sm89INS1_16FlashAttnFwdSm80INS1_25CollectiveMainloopFwdSm80ILi4ELi1ELb0EN4cute5tupleIJNS5_1CILi128EEENS7_ILi112EEENS7_ILi64EEEEEELi64ENS_10bfloat16_tEfNS_4arch4Sm80ELb1ELb0ELb1ELb1ELb1ELb0ELb1ELb0EEENS1_21CollectiveEpilogueFwdINS6_IJS8_SA_S9_EEENS6_IJNS7_ILi1EEESI_SI_EEESC_SE_Li128ELb1ELb1ELb0ELb0EEENS1_19SingleTileSchedulerILb1ELb0ELb1ELi128EEEEEEEEEvNT_6ParamsE,"",@"SHT_CUDA_INFO"
	.sectionflags	@""
	.align	4


	//----- nvinfo : EIATTR_CUDA_API_VERSION
	.align		4
        /*0000*/ 	.byte	0x04, 0x37
        /*0002*/ 	.short	(.L_204 - .L_203)
.L_203:
        /*0004*/ 	.word	0x00000082


	//----- nvinfo : EIATTR_KPARAM_INFO
	.align		4
.L_204:
        /*0008*/ 	.byte	0x04, 0x17
        /*000a*/ 	.short	(.L_206 - .L_205)
.L_205:
        /*000c*/ 	.word	0x00000000
        /*0010*/ 	.short	0x0000
        /*0012*/ 	.short	0x0000
        /*0014*/ 	.byte	0x00, 0xf0, 0x61, 0x10


	//----- nvinfo : EIATTR_SPARSE_MMA_MASK
	.align		4
.L_206:
        /*0018*/ 	.byte	0x03, 0x50
        /*001a*/ 	.short	0x0000


	//----- nvinfo : EIATTR_MAXREG_COUNT
	.align		4
        /*001c*/ 	.byte	0x03, 0x1b
        /*001e*/ 	.short	0x00ff


	//----- nvinfo : EIATTR_MERCURY_ISA_VERSION
	.align		4
        /*0020*/ 	.byte	0x03, 0x5f
        /*0022*/ 	.short	0x0101


	//----- nvinfo : EIATTR_VRC_CTA_INIT_COUNT
	.align		4
        /*0024*/ 	.byte	0x02, 0x4a
	.zero		1
	.zero		1


	//----- nvinfo : EIATTR_EXIT_INSTR_OFFSETS
	.align		4
        /*0028*/ 	.byte	0x04, 0x1c
        /*002a*/ 	.short	(.L_208 - .L_207)


	//   ....[0]....
.L_207:
        /*002c*/ 	.word	0x00000010


	//----- nvinfo : EIATTR_MAX_THREADS
	.align		4
.L_208:
        /*0030*/ 	.byte	0x04, 0x05
        /*0032*/ 	.short	(.L_210 - .L_209)
.L_209:
        /*0034*/ 	.word	0x00000080
        /*0038*/ 	.word	0x00000001
        /*003c*/ 	.word	0x00000001


	//----- nvinfo : EIATTR_CBANK_PARAM_SIZE
	.align		4
.L_210:
        /*0040*/ 	.byte	0x03, 0x19
        /*0042*/ 	.short	0x0418


	//----- nvinfo : EIATTR_PARAM_CBANK
	.align		4
        /*0044*/ 	.byte	0x04, 0x0a
        /*0046*/ 	.short	(.L_212 - .L_211)
	.align		4
.L_211:
        /*0048*/ 	.word	index@(.nv.constant0._ZN7cutlass13device_kernelIN5flash19enable_sm80_to_sm89INS1_16FlashAttnFwdSm80INS1_25CollectiveMainloopFwdSm80ILi4ELi1ELb0EN4cute5tupleIJNS5_1CILi128EEENS7_ILi112EEENS7_ILi64EEEEEELi64ENS_10bfloat16_tEfNS_4arch4Sm80ELb1ELb0ELb1ELb1ELb1ELb0ELb1ELb0EEENS1_21CollectiveEpilogueFwdINS6_IJS8_SA_S9_EEENS6_IJNS7_ILi1EEESI_SI_EEESC_SE_Li128ELb1ELb1ELb0ELb0EEENS1_19SingleTileSchedulerILb1ELb0ELb1ELi128EEEEEEEEEvNT_6ParamsE)
        /*004c*/ 	.short	0x0380
        /*004e*/ 	.short	0x0418


	//----- nvinfo : EIATTR_SW_WAR
	.align		4
.L_212:
        /*0050*/ 	.byte	0x04, 0x36
        /*0052*/ 	.short	(.L_214 - .L_213)
.L_213:
        /*0054*/ 	.word	0x00000008
.L_214:


//--------------------- .nv.info._ZN7cutlass13device_kernelIN5flash19enable_sm80_to_sm89INS1_16FlashAttnFwdSm80INS1_25CollectiveMainloopFwdSm80ILi4ELi1ELb0EN4cute5tupleIJNS5_1CILi128EEENS7_ILi112EEENS7_ILi64EEEEEELi64ENS_10bfloat16_tEfNS_4arch4Sm80ELb1ELb0ELb1ELb1ELb1ELb1ELb1ELb0EEENS1_21CollectiveEpilogueFwdINS6_IJS8_SA_S9_EEENS6_IJNS7_ILi1EEESI_SI_EEESC_SE_Li128ELb1ELb1ELb0ELb0EEENS1_19SingleTileSchedulerILb1ELb0ELb1ELi128EEEEEEEEEvNT_6ParamsE --------------------------
	.section	.nv.info._ZN7cutlass13device_kernelIN5flash19enable_sm80_to_sm89INS1_16FlashAttnFwdSm80INS1_25CollectiveMainloopFwdSm80ILi4ELi1ELb0EN4cute5tupleIJNS5_1CILi128EEENS7_ILi112EEENS7_ILi64EEEEEELi64ENS_10bfloat16_tEfNS_4arch4Sm80ELb1ELb0ELb1ELb1ELb1ELb1ELb1ELb0EEENS1_21CollectiveEpilogueFwdINS6_IJS8_SA_S9_EEENS6_IJNS7_ILi1EEESI_SI_EEESC_SE_Li128ELb1ELb1ELb0ELb0EEENS1_19SingleTileSchedulerILb1ELb0ELb1ELi128EEEEEEEEEvNT_6ParamsE,"",@"SHT_CUDA_INFO"
	.sectionflags	@""
	.align	4


	//----- nvinfo : EIATTR_CUDA_API_VERSION
	.align		4
        /*0000*/ 	.byte	0x04, 0x37
        /*0002*/ 	.short	(.L_216 - .L_215)
.L_215:
        /*0004*/ 	.word	0x00000082


	//----- nvinfo : EIATTR_KPARAM_INFO
	.align		4
.L_216:
        /*0008*/ 	.byte	0x04, 0x17
        /*000a*/ 	.short	(.L_218 - .L_217)
.L_217:
        /*000c*/ 	.word	0x00000000
        /*0010*/ 	.short	0x0000
        /*0012*/ 	.short	0x0000
        /*0014*/ 	.byte	0x00, 0xf0, 0x61, 0x10


	//----- nvinfo : EIATTR_SPARSE_MMA_MASK
	.align		4
.L_218:
        /*0018*/ 	.byte	0x03, 0x50
        /*001a*/ 	.short	0x0000


	//----- nvinfo : EIATTR_MAXREG_COUNT
	.align		4
        /*001c*/ 	.byte	0x03, 0x1b
        /*001e*/ 	.short	0x00ff


	//----- nvinfo : EIATTR_MERCURY_ISA_VERSION
	.align		4
        /*0020*/ 	.byte	0x03, 0x5f
        /*0022*/ 	.short	0x0101


	//----- nvinfo : EIATTR_VRC_CTA_INIT_COUNT
	.align		4
        /*0024*/ 	.byte	0x02, 0x4a
	.zero		1
	.zero		1


	//----- nvinfo : EIATTR_EXIT_INSTR_OFFSETS
	.align		4
        /*0028*/ 	.byte	0x04, 0x1c
        /*002a*/ 	.short	(.L_220 - .L_219)


	//   ....[0]....
.L_219:
        /*002c*/ 	.word	0x00000010


	//----- nvinfo : EIATTR_MAX_THREADS
	.align		4
.L_220:
        /*0030*/ 	.byte	0x04, 0x05
        /*0032*/ 	.short	(.L_222 - .L_221)
.L_221:
        /*0034*/ 	.word	0x00000080
        /*0038*/ 	.word	0x00000001
        /*003c*/ 	.word	0x00000001


	//----- nvinfo : EIATTR_CBANK_PARAM_SIZE
	.align		4
.L_222:
        /*0040*/ 	.byte	0x03, 0x19
        /*0042*/ 	.short	0x0418


	//----- nvinfo : EIATTR_PARAM_CBANK
	.align		4
        /*0044*/ 	.byte	0x04, 0x0a
        /*0046*/ 	.short	(.L_224 - .L_223)
	.align		4
.L_223:
        /*0048*/ 	.word	index@(.nv.constant0._ZN7cutlass13device_kernelIN5flash19enable_sm80_to_sm89INS1_16FlashAttnFwdSm80INS1_25CollectiveMainloopFwdSm80ILi4ELi1ELb0EN4cute5tupleIJNS5_1CILi128EEENS7_ILi112EEENS7_ILi64EEEEEELi64ENS_10bfloat16_tEfNS_4arch4Sm80ELb1ELb0ELb1ELb1ELb1ELb1ELb1ELb0EEENS1_21CollectiveEpilogueFwdINS6_IJS8_SA_S9_EEENS6_IJNS7_ILi1EEESI_SI_EEESC_SE_Li128ELb1ELb1ELb0ELb0EEENS1_19SingleTileSchedulerILb1ELb0ELb1ELi128EEEEEEEEEvNT_6ParamsE)
        /*004c*/ 	.short	0x0380
        /*004e*/ 	.short	0x0418


	//----- nvinfo : EIATTR_SW_WAR
	.align		4
.L_224:
        /*0050*/ 	.byte	0x04, 0x36
        /*0052*/ 	.short	(.L_226 - .L_225)
.L_225:
        /*0054*/ 	.word	0x00000008
.L_226:


//--------------------- .nv.info._ZN7cutlass13device_kernelIN5flash19enable_sm80_to_sm89INS1_16FlashAttnFwdSm80INS1_25CollectiveMainloopFwdSm80ILi4ELi1ELb0EN4cute5tupleIJNS5_1CILi128EEENS7_ILi112EEENS7_ILi64EEEEEELi64ENS_10bfloat16_tEfNS_4arch4Sm80ELb0ELb0ELb0ELb0ELb1ELb0ELb1ELb0EEENS1_21CollectiveEpilogueFwdINS6_IJS8_SA_S9_EEENS6_IJNS7_ILi1EEESI_SI_EEESC_SE_Li128ELb0ELb1ELb0ELb0EEENS1_19SingleTileSchedulerILb0ELb0ELb1ELi128EEEEEEEEEvNT_6ParamsE --------------------------
	.section	.nv.info._ZN7cutlass13device_kernelIN5flash19enable_sm80_to_sm89INS1_16FlashAttnFwdSm80INS1_25CollectiveMainloopFwdSm80ILi4ELi1ELb0EN4cute5tupleIJNS5_1CILi128EEENS7_ILi112EEENS7_ILi64EEEEEELi64ENS_10bfloat16_tEfNS_4arch4Sm80ELb0ELb0ELb0ELb0ELb1ELb0ELb1ELb0EEENS1_21CollectiveEpilogueFwdINS6_IJS8_SA_S9_EEENS6_IJNS7_ILi1EEESI_SI_EEESC_SE_Li128ELb0ELb1ELb0ELb0EEENS1_19SingleTileSchedulerILb0ELb0ELb1ELi128EEEEEEEEEvNT_6ParamsE,"",@"SHT_CUDA_INFO"
	.sectionflags	@""
	.align	4


	//----- nvinfo : EIATTR_CUDA_API_VERSION
	.align		4
        /*0000*/ 	.byte	0x04, 0x37
        /*0002*/ 	.short	(.L_228 - .L_227)
.L_227:
        /*0004*/ 	.word	0x00000082


	//----- nvinfo : EIATTR_KPARAM_INFO
	.align		4
.L_228:
        /*0008*/ 	.byte	0x04, 0x17
        /*000a*/ 	.short	(.L_230 - .L_229)
.L_229:
        /*000c*/ 	.word	0x00000000
        /*0010*/ 	.short	0x0000
        /*0012*/ 	.short	0x0000
        /*0014*/ 	.byte	0x00, 0xf0, 0x61, 0x10


	//----- nvinfo : EIATTR_SPARSE_MMA_MASK
	.align		4
.L_230:
        /*0018*/ 	.byte	0x03, 0x50
        /*001a*/ 	.short	0x0000


	//----- nvinfo : EIATTR_MAXREG_COUNT
	.align		4
        /*001c*/ 	.byte	0x03, 0x1b
        /*001e*/ 	.short	0x00ff


	//----- nvinfo : EIATTR_MERCURY_ISA_VERSION
	.align		4
        /*0020*/ 	.byte	0x03, 0x5f
        /*0022*/ 	.short	0x0101


	//----- nvinfo : EIATTR_VRC_CTA_INIT_COUNT
	.align		4
        /*0024*/ 	.byte	0x02, 0x4a
	.zero		1
	.zero		1


	//----- nvinfo : EIATTR_EXIT_INSTR_OFFSETS
	.align		4
        /*0028*/ 	.byte	0x04, 0x1c
        /*002a*/ 	.short	(.L_232 - .L_231)


	//   ....[0]....
.L_231:
        /*002c*/ 	.word	0x00000010


	//----- nvinfo : EIATTR_MAX_THREADS
	.align		4
.L_232:
        /*0030*/ 	.byte	0x04, 0x05
        /*0032*/ 	.short	(.L_234 - .L_233)
.L_233:
        /*0034*/ 	.word	0x00000080
        /*0038*/ 	.word	0x00000001
        /*003c*/ 	.word	0x00000001


	//----- nvinfo : EIATTR_CBANK_PARAM_SIZE
	.align		4
.L_234:
        /*0040*/ 	.byte	0x03, 0x19
        /*0042*/ 	.short	0x0418


	//----- nvinfo : EIATTR_PARAM_CBANK
	.align		4
        /*0044*/ 	.byte	0x04, 0x0a
        /*0046*/ 	.short	(.L_236 - .L_235)
	.align		4
.L_235:
        /*0048*/ 	.word	index@(.nv.constant0._ZN7cutlass13device_kernelIN5flash19enable_sm80_to_sm89INS1_16FlashAttnFwdSm80INS1_25CollectiveMainloopFwdSm80ILi4ELi1ELb0EN4cute5tupleIJNS5_1CILi128EEENS7_ILi112EEENS7_ILi64EEEEEELi64ENS_10bfloat16_tEfNS_4arch4Sm80ELb0ELb0ELb0ELb0ELb1ELb0ELb1ELb0EEENS1_21CollectiveEpilogueFwdINS6_IJS8_SA_S9_EEENS6_IJNS7_ILi1EEESI_SI_EEESC_SE_Li128ELb0ELb1ELb0ELb0EEENS1_19SingleTileSchedulerILb0ELb0ELb1ELi128EEEEEEEEEvNT_6ParamsE)
        /*004c*/ 	.short	0x0380
        /*004e*/ 	.short	0x0418


	//----- nvinfo : EIATTR_SW_WAR
	.align		4
.L_236:
        /*0050*/ 	.byte	0x04, 0x36
        /*0052*/ 	.short	(.L_238 - .L_237)
.L_237:
        /*0054*/ 	.word	0x00000008
.L_238:


//--------------------- .nv.info._ZN7cutlass13device_kernelIN5flash19enable_sm80_to_sm89INS1_16FlashAttnFwdSm80INS1_25CollectiveMainloopFwdSm80ILi4ELi1ELb0EN4cute5tupleIJNS5_1CILi128EEENS7_ILi112EEENS7_ILi64EEEEEELi64ENS_10bfloat16_tEfNS_4arch4Sm80ELb0ELb0ELb0ELb1ELb1ELb0ELb1ELb0EEENS1_21CollectiveEpilogueFwdINS6_IJS8_SA_S9_EEENS6_IJNS7_ILi1EEESI_SI_EEESC_SE_Li128ELb1ELb1ELb0ELb0EEENS1_19SingleTileSchedulerILb1ELb0ELb1ELi128EEEEEEEEEvNT_6ParamsE --------------------------
	.section	.nv.info._ZN7cutlass13device_kernelIN5flash19enable_sm80_to_sm89INS1_16FlashAttnFwdSm80INS1_25CollectiveMainloopFwdSm80ILi4ELi1ELb0EN4cute5tupleIJNS5_1CILi128EEENS7_ILi112EEENS7_ILi64EEEEEELi64ENS_10bfloat16_tEfNS_4arch4Sm80ELb0ELb0ELb0ELb1ELb1ELb0ELb1ELb0EEENS1_21CollectiveEpilogueFwdINS6_IJS8_SA_S9_EEENS6_IJNS7_ILi1EEESI_SI_EEESC_SE_Li128ELb1ELb1ELb0ELb0EEENS1_19SingleTileSchedulerILb1ELb0ELb1ELi128EEEEEEEEEvNT_6ParamsE,"",@"SHT_CUDA_INFO"
	.sectionflags	@""
	.align	4


	//----- nvinfo : EIATTR_CUDA_API_VERSION
	.align		4
        /*0000*/ 	.byte	0x04, 0x37
        /*0002*/ 	.short	(.L_240 - .L_239)
.L_239:
        /*0004*/ 	.word	0x00000082


	//----- nvinfo : EIATTR_KPARAM_INFO
	.align		4
.L_240:
        /*0008*/ 	.byte	0x04, 0x17
        /*000a*/ 	.short	(.L_242 - .L_241)
.L_241:
        /*000c*/ 	.word	0x00000000
        /*0010*/ 	.short	0x0000
        /*0012*/ 	.short	0x0000
        /*0014*/ 	.byte	0x00, 0xf0, 0x61, 0x10


	//----- nvinfo : EIATTR_SPARSE_MMA_MASK
	.align		4
.L_242:
        /*0018*/ 	.byte	0x03, 0x50
        /*001a*/ 	.short	0x0000


	//----- nvinfo : EIATTR_MAXREG_COUNT
	.align		4
        /*001c*/ 	.byte	0x03, 0x1b
        /*001e*/ 	.short	0x00ff


	//----- nvinfo : EIATTR_MERCURY_ISA_VERSION
	.align		4
        /*0020*/ 	.byte	0x03, 0x5f
        /*0022*/ 	.short	0x0101


	//----- nvinfo : EIATTR_VRC_CTA_INIT_COUNT
	.align		4
        /*0024*/ 	.byte	0x02, 0x4a
	.zero		1
	.zero		1


	//----- nvinfo : EIATTR_EXIT_INSTR_OFFSETS
	.align		4
        /*0028*/ 	.byte	0x04, 0x1c
        /*002a*/ 	.short	(.L_244 - .L_243)


	//   ....[0]....
.L_243:
        /*002c*/ 	.word	0x00000010


	//----- nvinfo : EIATTR_MAX_THREADS
	.align		4
.L_244:
        /*0030*/ 	.byte	0x04, 0x05
        /*0032*/ 	.short	(.L_246 - .L_245)
.L_245:
        /*0034*/ 	.word	0x00000080
        /*0038*/ 	.word	0x00000001
        /*003c*/ 	.word	0x00000001


	//----- nvinfo : EIATTR_CBANK_PARAM_SIZE
	.align		4
.L_246:
        /*0040*/ 	.byte	0x03, 0x19
        /*0042*/ 	.short	0x0418


	//----- nvinfo : EIATTR_PARAM_CBANK
	.align		4
        /*0044*/ 	.byte	0x04, 0x0a
        /*0046*/ 	.short	(.L_248 - .L_247)
	.align		4
.L_247:
        /*0048*/ 	.word	index@(.nv.constant0._ZN7cutlass13device_kernelIN5flash19enable_sm80_to_sm89INS1_16FlashAttnFwdSm80INS1_25CollectiveMainloopFwdSm80ILi4ELi1ELb0EN4cute5tupleIJNS5_1CILi128EEENS7_ILi112EEENS7_ILi64EEEEEELi64ENS_10bfloat16_tEfNS_4arch4Sm80ELb0ELb0ELb0ELb1ELb1ELb0ELb1ELb0EEENS1_21CollectiveEpilogueFwdINS6_IJS8_SA_S9_EEENS6_IJNS7_ILi1EEESI_SI_EEESC_SE_Li128ELb1ELb1ELb0ELb0EEENS1_19SingleTileSchedulerILb1ELb0ELb1ELi128EEEEEEEEEvNT_6ParamsE)
        /*004c*/ 	.short	0x0380
        /*004e*/ 	.short	0x0418


	//----- nvinfo : EIATTR_SW_WAR
	.align		4
.L_248:
        /*0050*/ 	.byte	0x04, 0x36
        /*0052*/ 	.short	(.L_250 - .L_249)
.L_249:
        /*0054*/ 	.word	0x00000008
.L_250:


//--------------------- .nv.info._ZN7cutlass13device_kernelIN5flash19enable_sm80_to_sm89INS1_16FlashAttnFwdSm80INS1_25CollectiveMainloopFwdSm80ILi4ELi1ELb0EN4cute5tupleIJNS5_1CILi128EEENS7_ILi112EEENS7_ILi64EEEEEELi64ENS_10bfloat16_tEfNS_4arch4Sm80ELb0ELb0ELb0ELb1ELb1ELb1ELb1ELb0EEENS1_21CollectiveEpilogueFwdINS6_IJS8_SA_S9_EEENS6_IJNS7_ILi1EEESI_SI_EEESC_SE_Li128ELb1ELb1ELb0ELb0EEENS1_19SingleTileSchedulerILb1ELb0ELb1ELi128EEEEEEEEEvNT_6ParamsE --------------------------
	.section	.nv.info._ZN7cutlass13device_kernelIN5flash19enable_sm80_to_sm89INS1_16FlashAttnFwdSm80INS1_25CollectiveMainloopFwdSm80ILi4ELi1ELb0EN4cute5tupleIJNS5_1CILi128EEENS7_ILi112EEENS7_ILi64EEEEEELi64ENS_10bfloat16_tEfNS_4arch4Sm80ELb0ELb0ELb0ELb1ELb1ELb1ELb1ELb0EEENS1_21CollectiveEpilogueFwdINS6_IJS8_SA_S9_EEENS6_IJNS7_ILi1EEESI_SI_EEESC_SE_Li128ELb1ELb1ELb0ELb0EEENS1_19SingleTileSchedulerILb1ELb0ELb1ELi128EEEEEEEEEvNT_6ParamsE,"",@"SHT_CUDA_INFO"
	.sectionflags	@""
	.align	4


	//----- nvinfo : EIATTR_CUDA_API_VERSION
	.align		4
        /*0000*/ 	.byte	0x04, 0x37
        /*0002*/ 	.short	(.L_252 - .L_251)
.L_251:
        /*0004*/ 	.word	0x00000082


	//----- nvinfo : EIATTR_KPARAM_INFO
	.align		4
.L_252:
        /*0008*/ 	.byte	0x04, 0x17
        /*000a*/ 	.short	(.L_254 - .L_253)
.L_253:
        /*000c*/ 	.word	0x00000000
        /*0010*/ 	.short	0x0000
        /*0012*/ 	.short	0x0000
        /*0014*/ 	.byte	0x00, 0xf0, 0x61, 0x10


	//----- nvinfo : EIATTR_SPARSE_MMA_MASK
	.align		4
.L_254:
        /*0018*/ 	.byte	0x03, 0x50
        /*001a*/ 	.short	0x0000


	//----- nvinfo : EIATTR_MAXREG_COUNT
	.align		4
        /*001c*/ 	.byte	0x03, 0x1b
        /*001e*/ 	.short	0x00ff


	//----- nvinfo : EIATTR_MERCURY_ISA_VERSION
	.align		4
        /*0020*/ 	.byte	0x03, 0x5f
        /*0022*/ 	.short	0x0101


	//----- nvinfo : EIATTR_VRC_CTA_INIT_COUNT
	.align		4
        /*0024*/ 	.byte	0x02, 0x4a
	.zero		1
	.zero		1


	//----- nvinfo : EIATTR_EXIT_INSTR_OFFSETS
	.align		4
        /*0028*/ 	.byte	0x04, 0x1c
        /*002a*/ 	.short	(.L_256 - .L_255)


	//   ....[0]....
.L_255:
        /*002c*/ 	.word	0x00000010


	//----- nvinfo : EIATTR_MAX_THREADS
	.align		4
.L_256:
        /*0030*/ 	.byte	0x04, 0x05
        /*0032*/ 	.short	(.L_258 - .L_257)
.L_257:
        /*0034*/ 	.word	0x00000080
        /*0038*/ 	.word	0x00000001
        /*003c*/ 	.word	0x00000001


	//----- nvinfo : EIATTR_CBANK_PARAM_SIZE
	.align		4
.L_258:
        /*0040*/ 	.byte	0x03, 0x19
        /*0042*/ 	.short	0x0418


	//----- nvinfo : EIATTR_PARAM_CBANK
	.align		4
        /*0044*/ 	.byte	0x04, 0x0a
        /*0046*/ 	.short	(.L_260 - .L_259)
	.align		4
.L_259:
        /*0048*/ 	.word	index@(.nv.constant0._ZN7cutlass13device_kernelIN5flash19enable_sm80_to_sm89INS1_16FlashAttnFwdSm80INS1_25CollectiveMainloopFwdSm80ILi4ELi1ELb0EN4cute5tupleIJNS5_1CILi128EEENS7_ILi112EEENS7_ILi64EEEEEELi64ENS_10bfloat16_tEfNS_4arch4Sm80ELb0ELb0ELb0ELb1ELb1ELb1ELb1ELb0EEENS1_21CollectiveEpilogueFwdINS6_IJS8_SA_S9_EEENS6_IJNS7_ILi1EEESI_SI_EEESC_SE_Li128ELb1ELb1ELb0ELb0EEENS1_19SingleTileSchedulerILb1ELb0ELb1ELi128EEEEEEEEEvNT_6ParamsE)
        /*004c*/ 	.short	0x0380
        /*004e*/ 	.short	0x0418


	//----- nvinfo : EIATTR_SW_WAR
	.align		4
.L_260:
        /*0050*/ 	.byte	0x04, 0x36
        /*0052*/ 	.short	(.L_262 - .L_261)
.L_261:
        /*0054*/ 	.word	0x00000008
.L_262:


//--------------------- .nv.info._ZN7cutlass13device_kernelIN5flash19enable_sm80_to_sm89INS1_16FlashAttnFwdSm80INS1_25CollectiveMainloopFwdSm80ILi4ELi1ELb0EN4cute5tupleIJNS5_1CILi128EEENS7_ILi96EEENS7_ILi64EEEEEELi64ENS_10bfloat16_tEfNS_4arch4Sm80ELb0ELb1ELb0ELb0ELb1ELb0ELb1ELb0EEENS1_21CollectiveEpilogueFwdINS6_IJS8_SA_S9_EEENS6_IJNS7_ILi1EEESI_SI_EEESC_SE_Li128ELb0ELb1ELb0ELb0EEENS1_19SingleTileSchedulerILb0ELb0ELb1ELi128EEEEEEEEEvNT_6ParamsE --------------------------
	.section	.nv.info._ZN7cutlass13device_kernelIN5flash19enable_sm80_to_sm89INS1_16FlashAttnFwdSm80INS1_25CollectiveMainloopFwdSm80ILi4ELi1ELb0EN4cute5tupleIJNS5_1CILi128EEENS7_ILi96EEENS7_ILi64EEEEEELi64ENS_10bfloat16_tEfNS_4arch4Sm80ELb0ELb1ELb0ELb0ELb1ELb0ELb1ELb0EEENS1_21CollectiveEpilogueFwdINS6_IJS8_SA_S9_EEENS6_IJNS7_ILi1EEESI_SI_EEESC_SE_Li128ELb0ELb1ELb0ELb0EEENS1_19SingleTileSchedulerILb0ELb0ELb1ELi128EEEEEEEEEvNT_6ParamsE,"",@"SHT_CUDA_INFO"
	.sectionflags	@""
	.align	4


	//----- nvinfo : EIATTR_CUDA_API_VERSION
	.align		4
        /*0000*/ 	.byte	0x04, 0x37
        /*0002*/ 	.short	(.L_264 - .L_263)
.L_263:
        /*0004*/ 	.word	0x00000082


	//----- nvinfo : EIATTR_KPARAM_INFO
	.align		4
.L_264:
        /*0008*/ 	.byte	0x04, 0x17
        /*000a*/ 	.short	(.L_266 - .L_265)
.L_265:
        /*000c*/ 	.word	0x00000000
        /*0010*/ 	.short	0x0000
        /*0012*/ 	.short	0x0000
        /*0014*/ 	.byte	0x00, 0xf0, 0x61, 0x10


	//----- nvinfo : EIATTR_SPARSE_MMA_MASK
	.align		4
.L_266:
        /*0018*/ 	.byte	0x03, 0x50
        /*001a*/ 	.short	0x0000


	//----- nvinfo : EIATTR_MAXREG_COUNT
	.align		4
        /*001c*/ 	.byte	0x03, 0x1b
        /*001e*/ 	.short	0x00ff


	//----- nvinfo : EIATTR_MERCURY_ISA_VERSION
	.align		4
        /*0020*/ 	.byte	0x03, 0x5f
        /*0022*/ 	.short	0x0101


	//----- nvinfo : EIATTR_VRC_CTA_INIT_COUNT
	.align		4
        /*0024*/ 	.byte	0x02, 0x4a
	.zero		1
	.zero		1


	//----- nvinfo : EIATTR_EXIT_INSTR_OFFSETS
	.align		4
        /*0028*/ 	.byte	0x04, 0x1c
        /*002a*/ 	.short	(.L_268 - .L_267)


	//   ....[0]....
.L_267:
        /*002c*/ 	.word	0x00000010


	//----- nvinfo : EIATTR_MAX_THREADS
	.align		4
.L_268:
        /*0030*/ 	.byte	0x04, 0x05
        /*0032*/ 	.short	(.L_270 - .L_269)
.L_269:
        /*0034*/ 	.word	0x00000080
        /*0038*/ 	.word	0x00000001
        /*003c*/ 	.word	0x00000001


	//----- nvinfo : EIATTR_CBANK_PARAM_SIZE
	.align		4
.L_270:
        /*0040*/ 	.byte	0x03, 0x19
        /*0042*/ 	.short	0x0418


	//----- nvinfo : EIATTR_PARAM_CBANK
	.align		4
        /*0044*/ 	.byte	0x04, 0x0a
        /*0046*/ 	.short	(.L_272 - .L_271)
	.align		4
.L_271:
        /*0048*/ 	.word	index@(.nv.constant0._ZN7cutlass13device_kernelIN5flash19enable_sm80_to_sm89INS1_16FlashAttnFwdSm80INS1_25CollectiveMainloopFwdSm80ILi4ELi1ELb0EN4cute5tupleIJNS5_1CILi128EEENS7_ILi96EEENS7_ILi64EEEEEELi64ENS_10bfloat16_tEfNS_4arch4Sm80ELb0ELb1ELb0ELb0ELb1ELb0ELb1ELb0EEENS1_21CollectiveEpilogueFwdINS6_IJS8_SA_S9_EEENS6_IJNS7_ILi1EEESI_SI_EEESC_SE_Li128ELb0ELb1ELb0ELb0EEENS1_19SingleTileSchedulerILb0ELb0ELb1ELi128EEEEEEEEEvNT_6ParamsE)
        /*004c*/ 	.short	0x0380
        /*004e*/ 	.short	0x0418


	//----- nvinfo : EIATTR_SW_WAR
	.align		4
.L_272:
        /*0050*/ 	.byte	0x04, 0x36
        /*0052*/ 	.short	(.L_274 - .L_273)
.L_273:
        /*0054*/ 	.word	0x00000008
.L_274:


//--------------------- .nv.info._ZN7cutlass13device_kernelIN5flash19enable_sm80_to_sm89INS1_16FlashAttnFwdSm80INS1_25CollectiveMainloopFwdSm80ILi4ELi1ELb0EN4cute5tupleIJNS5_1CILi128EEENS7_ILi96EEENS7_ILi64EEEEEELi64ENS_10bfloat16_tEfNS_4arch4Sm80ELb0ELb1ELb0ELb1ELb1ELb0ELb1ELb0EEENS1_21CollectiveEpilogueFwdINS6_IJS8_SA_S9_EEENS6_IJNS7_ILi1EEESI_SI_EEESC_SE_Li128ELb1ELb1ELb0ELb0EEENS1_19SingleTileSchedulerILb1ELb0ELb1ELi128EEEEEEEEEvNT_6ParamsE --------------------------
	.section	.nv.info._ZN7cutlass13device_kernelIN5flash19enable_sm80_to_sm89INS1_16FlashAttnFwdSm80INS1_25CollectiveMainloopFwdSm80ILi4ELi1ELb0EN4cute5tupleIJNS5_1CILi128EEENS7_ILi96EEENS7_ILi64EEEEEELi64ENS_10bfloat16_tEfNS_4arch4Sm80ELb0ELb1ELb0ELb1ELb1ELb0ELb1ELb0EEENS1_21CollectiveEpilogueFwdINS6_IJS8_SA_S9_EEENS6_IJNS7_ILi1EEESI_SI_EEESC_SE_Li128ELb1ELb1ELb0ELb0EEENS1_19SingleTileSchedulerILb1ELb0ELb1ELi128EEEEEEEEEvNT_6ParamsE,"",@"SHT_CUDA_INFO"
	.sectionflags	@""
	.align	4


	//----- nvinfo : EIATTR_CUDA_API_VERSION
	.align		4
        /*0000*/ 	.byte	0x04, 0x37
        /*0002*/ 	.short	(.L_276 - .L_275)
.L_275:
        /*0004*/ 	.word	0x00000082


	//----- nvinfo : EIATTR_KPARAM_INFO
	.align		4
.L_276:
        /*0008*/ 	.byte	0x04, 0x17
        /*000a*/ 	.short	(.L_278 - .L_277)
.L_277:
        /*000c*/ 	.word	0x00000000
        /*0010*/ 	.short	0x0000
        /*0012*/ 	.short	0x0000
        /*0014*/ 	.byte	0x00, 0xf0, 0x61, 0x10


	//----- nvinfo : EIATTR_SPARSE_MMA_MASK
	.align		4
.L_278:
        /*0018*/ 	.byte	0x03, 0x50
        /*001a*/ 	.short	0x0000


	//----- nvinfo : EIATTR_MAXREG_COUNT
	.align		4
        /*001c*/ 	.byte	0x03, 0x1b
        /*001e*/ 	.short	0x00ff


	//----- nvinfo : EIATTR_MERCURY_ISA_VERSION
	.align		4
        /*0020*/ 	.byte	0x03, 0x5f
        /*0022*/ 	.short	0x0101


	//----- nvinfo : EIATTR_VRC_CTA_INIT_COUNT
	.align		4
        /*0024*/ 	.byte	0x02, 0x4a
	.zero		1
	.zero		1


	//----- nvinfo : EIATTR_EXIT_INSTR_OFFSETS
	.align		4
        /*0028*/ 	.byte	0x04, 0x1c
        /*002a*/ 	.short	(.L_280 - .L_279)


	//   ....[0]....
.L_279:
        /*002c*/ 	.word	0x00000010


	//----- nvinfo : EIATTR_MAX_THREADS
	.align		4
.L_280:
        /*0030*/ 	.byte	0x04, 0x05
        /*0032*/ 	.short	(.L_282 - .L_281)
.L_281:
        /*0034*/ 	.word	0x00000080
        /*0038*/ 	.word	0x00000001
        /*003c*/ 	.word	0x00000001


	//----- nvinfo : EIATTR_CBANK_PARAM_SIZE
	.align		4
.L_282:
        /*0040*/ 	.byte	0x03, 0x19
        /*0042*/ 	.short	0x0418


	//----- nvinfo : EIATTR_PARAM_CBANK
	.align		4
        /*0044*/ 	.byte	0x04, 0x0a
        /*0046*/ 	.short	(.L_284 - .L_283)
	.align		4
.L_283:
        /*0048*/ 	.word	index@(.nv.constant0._ZN7cutlass13device_kernelIN5flash19enable_sm80_to_sm89INS1_16FlashAttnFwdSm80INS1_25CollectiveMainloopFwdSm80ILi4ELi1ELb0EN4cute5tupleIJNS5_1CILi128EEENS7_ILi96EEENS7_ILi64EEEEEELi64ENS_10bfloat16_tEfNS_4arch4Sm80ELb0ELb1ELb0ELb1ELb1ELb0ELb1ELb0EEENS1_21CollectiveEpilogueFwdINS6_IJS8_SA_S9_EEENS6_IJNS7_ILi1EEESI_SI_EEESC_SE_Li128ELb1ELb1ELb0ELb0EEENS1_19SingleTileSchedulerILb1ELb0ELb1ELi128EEEEEEEEEvNT_6ParamsE)
        /*004c*/ 	.short	0x0380
        /*004e*/ 	.short	0x0418


	//----- nvinfo : EIATTR_SW_WAR
	.align		4
.L_284:
        /*0050*/ 	.byte	0x04, 0x36
        /*0052*/ 	.short	(.L_286 - .L_285)
.L_285:
        /*0054*/ 	.word	0x00000008
.L_286:


//--------------------- .nv.info._ZN7cutlass13device_kernelIN5flash19enable_sm80_to_sm89INS1_16FlashAttnFwdSm80INS1_25CollectiveMainloopFwdSm80ILi4ELi1ELb0EN4cute5tupleIJNS5_1CILi128EEENS7_ILi96EEENS7_ILi64EEEEEELi64ENS_10bfloat16_tEfNS_4arch4Sm80ELb0ELb1ELb0ELb1ELb1ELb1ELb1ELb0EEENS1_21CollectiveEpilogueFwdINS6_IJS8_SA_S9_EEENS6_IJNS7_ILi1EEESI_SI_EEESC_SE_Li128ELb1ELb1ELb0ELb0EEENS1_19SingleTileSchedulerILb1ELb0ELb1ELi128EEEEEEEEEvNT_6ParamsE --------------------------
	.section	.nv.info._ZN7cutlass13device_kernelIN5flash19enable_sm80_to_sm89INS1_16FlashAttnFwdSm80INS1_25CollectiveMainloopFwdSm80ILi4ELi1ELb0EN4cute5tupleIJNS5_1CILi128EEENS7_ILi96EEENS7_ILi64EEEEEELi64ENS_10bfloat16_tEfNS_4arch4Sm80ELb0ELb1ELb0ELb1ELb1ELb1ELb1ELb0EEENS1_21CollectiveEpilogueFwdINS6_IJS8_SA_S9_EEENS6_IJNS7_ILi1EEESI_SI_EEESC_SE_Li128ELb1ELb1ELb0ELb0EEENS1_19SingleTileSchedulerILb1ELb0ELb1ELi128EEEEEEEEEvNT_6ParamsE,"",@"SHT_CUDA_INFO"
	.sectionflags	@""
	.align	4


	//----- nvinfo : EIATTR_CUDA_API_VERSION
	.align		4
        /*0000*/ 	.byte	0x04, 0x37
        /*0002*/ 	.short	(.L_288 - .L_287)
.L_287:
        /*0004*/ 	.word	0x00000082


	//----- nvinfo : EIATTR_KPARAM_INFO
	.align		4
.L_288:
        /*0008*/ 	.byte	0x04, 0x17
        /*000a*/ 	.short	(.L_290 - .L_289)
.L_289:
        /*000c*/ 	.word	0x00000000
        /*0010*/ 	.short	0x0000
        /*0012*/ 	.short	0x0000
        /*0014*/ 	.byte	0x00, 0xf0, 0x61, 0x10


	//----- nvinfo : EIATTR_SPARSE_MMA_MASK
	.align		4
.L_290:
        /*0018*/ 	.byte	0x03, 0x50
        /*001a*/ 	.short	0x0000


	//----- nvinfo : EIATTR_MAXREG_COUNT
	.align		4
        /*001c*/ 	.byte	0x03, 0x1b
        /*001e*/ 	.short	0x00ff


	//----- nvinfo : EIATTR_MERCURY_ISA_VERSION
	.align		4
        /*0020*/ 	.byte	0x03, 0x5f
        /*0022*/ 	.short	0x0101


	//----- nvinfo : EIATTR_VRC_CTA_INIT_COUNT
	.align		4
        /*0024*/ 	.byte	0x02, 0x4a
	.zero		1
	.zero		1


	//----- nvinfo : EIATTR_EXIT_INSTR_OFFSETS
	.align		4
        /*0028*/ 	.byte	0x04, 0x1c
        /*002a*/ 	.short	(.L_292 - .L_291)


	//   ....[0]....
.L_291:
        /*002c*/ 	.word	0x00000010


	//----- nvinfo : EIATTR_MAX_THREADS
	.align		4
.L_292:
        /*0030*/ 	.byte	0x04, 0x05
        /*0032*/ 	.short	(.L_294 - .L_293)
.L_293:
        /*0034*/ 	.word	0x00000080
        /*0038*/ 	.word	0x00000001
        /*003c*/ 	.word	0x00000001


	//----- nvinfo : EIATTR_CBANK_PARAM_SIZE
	.align		4
.L_294:
        /*0040*/ 	.byte	0x03, 0x19
        /*0042*/ 	.short	0x0418


	//----- nvinfo : EIATTR_PARAM_CBANK
	.align		4
        /*0044*/ 	.byte	0x04, 0x0a
        /*0046*/ 	.short	(.L_296 - .L_295)
	.align		4
.L_295:
        /*0048*/ 	.word	index@(.nv.constant0._ZN7cutlass13device_kernelIN5flash19enable_sm80_to_sm89INS1_16FlashAttnFwdSm80INS1_25CollectiveMainloopFwdSm80ILi4ELi1ELb0EN4cute5tupleIJNS5_1CILi128EEENS7_ILi96EEENS7_ILi64EEEEEELi64ENS_10bfloat16_tEfNS_4arch4Sm80ELb0ELb1ELb0ELb1ELb1ELb1ELb1ELb0EEENS1_21CollectiveEpilogueFwdINS6_IJS8_SA_S9_EEENS6_IJNS7_ILi1EEESI_SI_EEESC_SE_Li128ELb1ELb1ELb0ELb0EEENS1_19SingleTileSchedulerILb1ELb0ELb1ELi128EEEEEEEEEvNT_6ParamsE)
        /*004c*/ 	.short	0x0380
        /*004e*/ 	.short	0x0418


	//----- nvinfo : EIATTR_SW_WAR
	.align		4
.L_296:
        /*0050*/ 	.byte	0x04, 0x36
        /*0052*/ 	.short	(.L_298 - .L_297)
.L_297:
        /*0054*/ 	.word	0x00000008
.L_298:


//--------------------- .nv.info._ZN7cutlass13device_kernelIN5flash19enable_sm80_to_sm89INS1_16FlashAttnFwdSm80INS1_25CollectiveMainloopFwdSm80ILi4ELi1ELb0EN4cute5tupleIJNS5_1CILi128EEENS7_ILi112EEENS7_ILi64EEEEEELi64ENS_10bfloat16_tEfNS_4arch4Sm80ELb1ELb0ELb0ELb0ELb1ELb0ELb1ELb0EEENS1_21CollectiveEpilogueFwdINS6_IJS8_SA_S9_EEENS6_IJNS7_ILi1EEESI_SI_EEESC_SE_Li128ELb0ELb1ELb0ELb0EEENS1_30DynamicPersistentTileSchedulerILi128ELi128ELb0ELb1ELb0EEEEEEEEEvNT_6ParamsE --------------------------
	.section	.nv.info._ZN7cutlass13device_kernelIN5flash19enable_sm80_to_sm89INS1_16FlashAttnFwdSm80INS1_25CollectiveMainloopFwdSm80ILi4ELi1ELb0EN4cute5tupleIJNS5_1CILi128EEENS7_ILi112EEENS7_ILi64EEEEEELi64ENS_10bfloat16_tEfNS_4arch4Sm80ELb1ELb0ELb0ELb0ELb1ELb0ELb1ELb0EEENS1_21CollectiveEpilogueFwdINS6_IJS8_SA_S9_EEENS6_IJNS7_ILi1EEESI_SI_EEESC_SE_Li128ELb0ELb1ELb0ELb0EEENS1_30DynamicPersistentTileSchedulerILi128ELi128ELb0ELb1ELb0EEEEEEEEEvNT_6ParamsE,"",@"SHT_CUDA_INFO"
	.sectionflags	@""
	.align	4


	//----- nvinfo : EIATTR_CUDA_API_VERSION
	.align		4
        /*0000*/ 	.byte	0x04, 0x37
        /*0002*/ 	.short	(.L_300 - .L_299)
.L_299:
        /*0004*/ 	.word	0x00000082


	//----- nvinfo : EIATTR_KPARAM_INFO
	.align		4
.L_300:
        /*0008*/ 	.byte	0x04, 0x17
        /*000a*/ 	.short	(.L_302 - .L_301)
.L_301:
        /*000c*/ 	.word	0x00000000
        /*0010*/ 	.short	0x0000
        /*0012*/ 	.short	0x0000
        /*0014*/ 	.byte	0x00, 0xf0, 0xa1, 0x10


	//----- nvinfo : EIATTR_SPARSE_MMA_MASK
	.align		4
.L_302:
        /*0018*/ 	.byte	0x03, 0x50
        /*001a*/ 	.short	0x0000


	//----- nvinfo : EIATTR_MAXREG_COUNT
	.align		4
        /*001c*/ 	.byte	0x03, 0x1b
        /*001e*/ 	.short	0x00ff


	//----- nvinfo : EIATTR_MERCURY_ISA_VERSION
	.align		4
        /*0020*/ 	.byte	0x03, 0x5f
        /*0022*/ 	.short	0x0101


	//----- nvinfo : EIATTR_VRC_CTA_INIT_COUNT
	.align		4
        /*0024*/ 	.byte	0x02, 0x4a
	.zero		1
	.zero		1


	//----- nvinfo : EIATTR_EXIT_INSTR_OFFSETS
	.align		4
        /*0028*/ 	.byte	0x04, 0x1c
        /*002a*/ 	.short	(.L_304 - .L_303)


	//   ....[0]....
.L_303:
        /*002c*/ 	.word	0x00000010


	//----- nvinfo : EIATTR_MAX_THREADS
	.align		4
.L_304:
        /*0030*/ 	.byte	0x04, 0x05
        /*0032*/ 	.short	(.L_306 - .L_305)
.L_305:
        /*0034*/ 	.word	0x00000080
        /*0038*/ 	.word	0x00000001
        /*003c*/ 	.word	0x00000001


	//----- nvinfo : EIATTR_CBANK_PARAM_SIZE
	.align		4
.L_306:
        /*0040*/ 	.byte	0x03, 0x19
        /*0042*/ 	.short	0x0428


	//----- nvinfo : EIATTR_PARAM_CBANK
	.align		4
        /*0044*/ 	.byte	0x04, 0x0a
        /*0046*/ 	.short	(.L_308 - .L_307)
	.align		4
.L_307:
        /*0048*/ 	.word	index@(.nv.constant0._ZN7cutlass13device_kernelIN5flash19enable_sm80_to_sm89INS1_16FlashAttnFwdSm80INS1_25CollectiveMainloopFwdSm80ILi4ELi1ELb0EN4cute5tupleIJNS5_1CILi128EEENS7_ILi112EEENS7_ILi64EEEEEELi64ENS_10bfloat16_tEfNS_4arch4Sm80ELb1ELb0ELb0ELb0ELb1ELb0ELb1ELb0EEENS1_21CollectiveEpilogueFwdINS6_IJS8_SA_S9_EEENS6_IJNS7_ILi1EEESI_SI_EEESC_SE_Li128ELb0ELb1ELb0ELb0EEENS1_30DynamicPersistentTileSchedulerILi128ELi128ELb0ELb1ELb0EEEEEEEEEvNT_6ParamsE)
        /*004c*/ 	.short	0x0380
        /*004e*/ 	.short	0x0428


	//----- nvinfo : EIATTR_SW_WAR
	.align		4
.L_308:
        /*0050*/ 	.byte	0x04, 0x36
        /*0052*/ 	.short	(.L_310 - .L_309)
.L_309:
        /*0054*/ 	.word	0x00000008
.L_310:


//--------------------- .nv.info._ZN7cutlass13device_kernelIN5flash19enable_sm80_to_sm89INS1_16FlashAttnFwdSm80INS1_25CollectiveMainloopFwdSm80ILi4ELi1ELb0EN4cute5tupleIJNS5_1CILi128EEENS7_ILi112EEENS7_ILi64EEEEEELi64ENS_10bfloat16_tEfNS_4arch4Sm80ELb1ELb0ELb0ELb1ELb1ELb0ELb1ELb0EEENS1_21CollectiveEpilogueFwdINS6_IJS8_SA_S9_EEENS6_IJNS7_ILi1EEESI_SI_EEESC_SE_Li128ELb1ELb1ELb0ELb0EEENS1_19SingleTileSchedulerILb1ELb0ELb1ELi128EEEEEEEEEvNT_6ParamsE --------------------------
	.section	.nv.info._ZN7cutlass13device_kernelIN5flash19enable_sm80_to_sm89INS1_16FlashAttnFwdSm80INS1_25CollectiveMainloopFwdSm80ILi4ELi1ELb0EN4cute5tupleIJNS5_1CILi128EEENS7_ILi112EEENS7_ILi64EEEEEELi64ENS_10bfloat16_tEfNS_4arch4Sm80ELb1ELb0ELb0ELb1ELb1ELb0ELb1ELb0EEENS1_21CollectiveEpilogueFwdINS6_IJS8_SA_S9_EEENS6_IJNS7_ILi1EEESI_SI_EEESC_SE_Li128ELb1ELb1ELb0ELb0EEENS1_19SingleTileSchedulerILb1ELb0ELb1ELi128EEEEEEEEEvNT_6ParamsE,"",@"SHT_CUDA_INFO"
	.sectionflags	@""
	.align	4


	//----- nvinfo : EIATTR_CUDA_API_VERSION
	.align		4
        /*0000*/ 	.byte	0x04, 0x37
        /*0002*/ 	.short	(.L_312 - .L_311)
.L_311:
        /*0004*/ 	.word	0x00000082


	//----- nvinfo : EIATTR_KPARAM_INFO
	.align		4
.L_312:
        /*0008*/ 	.byte	0x04, 0x17
        /*000a*/ 	.short	(.L_314 - .L_313)
.L_313:
        /*000c*/ 	.word	0x00000000
        /*0010*/ 	.short	0x0000
        /*0012*/ 	.short	0x0000
        /*0014*/ 	.byte	0x00, 0xf0, 0x61, 0x10


	//----- nvinfo : EIATTR_SPARSE_MMA_MASK
	.align		4
.L_314:
        /*0018*/ 	.byte	0x03, 0x50
        /*001a*/ 	.short	0x0000


	//----- nvinfo : EIATTR_MAXREG_COUNT
	.align		4
        /*001c*/ 	.byte	0x03, 0x1b
        /*001e*/ 	.short	0x00ff


	//----- nvinfo : EIATTR_MERCURY_ISA_VERSION
	.align		4
        /*0020*/ 	.byte	0x03, 0x5f
        /*0022*/ 	.short	0x0101


	//----- nvinfo : EIATTR_VRC_CTA_INIT_COUNT
	.align		4
        /*0024*/ 	.byte	0x02, 0x4a
	.zero		1
	.zero		1


	//----- nvinfo : EIATTR_EXIT_INSTR_OFFSETS
	.align		4
        /*0028*/ 	.byte	0x04, 0x1c
        /*002a*/ 	.short	(.L_316 - .L_315)


	//   ....[0]....
.L_315:
        /*002c*/ 	.word	0x00000010


	//----- nvinfo : EIATTR_MAX_THREADS
	.align		4
.L_316:
        /*0030*/ 	.byte	0x04, 0x05
        /*0032*/ 	.short	(.L_318 - .L_317)
.L_317:
        /*0034*/ 	.word	0x00000080
        /*0038*/ 	.word	0x00000001
        /*003c*/ 	.word	0x00000001


	//----- nvinfo : EIATTR_CBANK_PARAM_SIZE
	.align		4
.L_318:
        /*0040*/ 	.byte	0x03, 0x19
        /*0042*/ 	.short	0x0418


	//----- nvinfo : EIATTR_PARAM_CBANK
	.align		4
        /*0044*/ 	.byte	0x04, 0x0a
        /*0046*/ 	.short	(.L_320 - .L_319)
	.align		4
.L_319:
        /*0048*/ 	.word	index@(.nv.constant0._ZN7cutlass13device_kernelIN5flash19enable_sm80_to_sm89INS1_16FlashAttnFwdSm80INS1_25CollectiveMainloopFwdSm80ILi4ELi1ELb0EN4cute5tupleIJNS5_1CILi128EEENS7_ILi112EEENS7_ILi64EEEEEELi64ENS_10bfloat16_tEfNS_4arch4Sm80ELb1ELb0ELb0ELb1ELb1ELb0ELb1ELb0EEENS1_21CollectiveEpilogueFwdINS6_IJS8_SA_S9_EEENS6_IJNS7_ILi1EEESI_SI_EEESC_SE_Li128ELb1ELb1ELb0ELb0EEENS1_19SingleTileSchedulerILb1ELb0ELb1ELi128EEEEEEEEEvNT_6ParamsE)
        /*004c*/ 	.short	0x0380
        /*004e*/ 	.short	0x0418


	//----- nvinfo : EIATTR_SW_WAR
	.align		4
.L_320:
        /*0050*/ 	.byte	0x04, 0x36
        /*0052*/ 	.short	(.L_322 - .L_321)
.L_321:
        /*0054*/ 	.word	0x00000008
.L_322:


//--------------------- .nv.info._ZN7cutlass13device_kernelIN5flash19enable_sm80_to_sm89INS1_16FlashAttnFwdSm80INS1_25CollectiveMainloopFwdSm80ILi4ELi1ELb0EN4cute5tupleIJNS5_1CILi128EEENS7_ILi112EEENS7_ILi64EEEEEELi64ENS_10bfloat16_tEfNS_4arch4Sm80ELb1ELb0ELb0ELb1ELb1ELb1ELb1ELb0EEENS1_21CollectiveEpilogueFwdINS6_IJS8_SA_S9_EEENS6_IJNS7_ILi1EEESI_SI_EEESC_SE_Li128ELb1ELb1ELb0ELb0EEENS1_19SingleTileSchedulerILb1ELb0ELb1ELi128EEEEEEEEEvNT_6ParamsE --------------------------
	.section	.nv.info._ZN7cutlass13device_kernelIN5flash19enable_sm80_to_sm89INS1_16FlashAttnFwdSm80INS1_25CollectiveMainloopFwdSm80ILi4ELi1ELb0EN4cute5tupleIJNS5_1CILi128EEENS7_ILi112EEENS7_ILi64EEEEEELi64ENS_10bfloat16_tEfNS_4arch4Sm80ELb1ELb0ELb0ELb1ELb1ELb1ELb1ELb0EEENS1_21CollectiveEpilogueFwdINS6_IJS8_SA_S9_EEENS6_IJNS7_ILi1EEESI_SI_EEESC_SE_Li128ELb1ELb1ELb0ELb0EEENS1_19SingleTileSchedulerILb1ELb0ELb1ELi128EEEEEEEEEvNT_6ParamsE,"",@"SHT_CUDA_INFO"
	.sectionflags	@""
	.align	4


	//----- nvinfo : EIATTR_CUDA_API_VERSION
	.align		4
        /*0000*/ 	.byte	0x04, 0x37
        /*0002*/ 	.short	(.L_324 - .L_323)
.L_323:
        /*0004*/ 	.word	0x00000082


	//----- nvinfo : EIATTR_KPARAM_INFO
	.align		4
.L_324:
        /*0008*/ 	.byte	0x04, 0x17
        /*000a*/ 	.short	(.L_326 - .L_325)
.L_325:
        /*000c*/ 	.word	0x00000000
        /*0010*/ 	.short	0x0000
        /*0012*/ 	.short	0x0000
        /*0014*/ 	.byte	0x00, 0xf0, 0x61, 0x10


	//----- nvinfo : EIATTR_SPARSE_MMA_MASK
	.align		4
.L_326:
        /*0018*/ 	.byte	0x03, 0x50
        /*001a*/ 	.short	0x0000


	//----- nvinfo : EIATTR_MAXREG_COUNT
	.align		4
        /*001c*/ 	.byte	0x03, 0x1b
        /*001e*/ 	.short	0x00ff


	//----- nvinfo : EIATTR_MERCURY_ISA_VERSION
	.align		4
        /*0020*/ 	.byte	0x03, 0x5f
        /*0022*/ 	.short	0x0101


	//----- nvinfo : EIATTR_VRC_CTA_INIT_COUNT
	.align		4
        /*0024*/ 	.byte	0x02, 0x4a
	.zero		1
	.zero		1


	//----- nvinfo : EIATTR_EXIT_INSTR_OFFSETS
	.align		4
        /*0028*/ 	.byte	0x04, 0x1c
        /*002a*/ 	.short	(.L_328 - .L_327)


	//   ....[0]....
.L_327:
        /*002c*/ 	.word	0x00000010


	//----- nvinfo : EIATTR_MAX_THREADS
	.align		4
.L_328:
        /*0030*/ 	.byte	0x04, 0x05
        /*0032*/ 	.short	(.L_330 - .L_329)
.L_329:
        /*0034*/ 	.word	0x00000080
        /*0038*/ 	.word	0x00000001
        /*003c*/ 	.word	0x00000001


	//----- nvinfo : EIATTR_CBANK_PARAM_SIZE
	.align		4
.L_330:
        /*0040*/ 	.byte	0x03, 0x19
        /*0042*/ 	.short	0x0418


	//----- nvinfo : EIATTR_PARAM_CBANK
	.align		4
        /*0044*/ 	.byte	0x04, 0x0a
        /*0046*/ 	.short	(.L_332 - .L_331)
	.align		4
.L_331:
        /*0048*/ 	.word	index@(.nv.constant0._ZN7cutlass13device_kernelIN5flash19enable_sm80_to_sm89INS1_16FlashAttnFwdSm80INS1_25CollectiveMainloopFwdSm80ILi4ELi1ELb0EN4cute5tupleIJNS5_1CILi128EEENS7_ILi112EEENS7_ILi64EEEEEELi64ENS_10bfloat16_tEfNS_4arch4Sm80ELb1ELb0ELb0ELb1ELb1ELb1ELb1ELb0EEENS1_21CollectiveEpilogueFwdINS6_IJS8_SA_S9_EEENS6_IJNS7_ILi1EEESI_SI_EEESC_SE_Li128ELb1ELb1ELb0ELb0EEENS1_19SingleTileSchedulerILb1ELb0ELb1ELi128EEEEEEEEEvNT_6ParamsE)
        /*004c*/ 	.short	0x0380
        /*004e*/ 	.short	0x0418


	//----- nvinfo : EIATTR_SW_WAR
	.align		4
.L_332:
        /*0050*/ 	.byte	0x04, 0x36
        /*0052*/ 	.short	(.L_334 - .L_333)
.L_333:
        /*0054*/ 	.word	0x00000008
.L_334:


//--------------------- .nv.callgraph             --------------------------
	.section	.nv.callgraph,"",@"SHT_CUDA_CALLGRAPH"
	.align	4
	.sectionentsize	8
	.align		4
        /*0000*/ 	.word	0x00000000
	.align		4
        /*0004*/ 	.word	0xffffffff
	.align		4
        /*0008*/ 	.word	0x00000000
	.align		4
        /*000c*/ 	.word	0xfffffffe
	.align		4
        /*0010*/ 	.word	0x00000000
	.align		4
        /*0014*/ 	.word	0xfffffffd
	.align		4
        /*0018*/ 	.word	0x00000000
	.align		4
        /*001c*/ 	.word	0xfffffffc


//--------------------- .nv.constant4             --------------------------
	.section	.nv.constant4,"a",@progbits
	.align	8
	.align		8
.nv.constant4:
        /*0000*/ 	.dword	_ZN82_INTERNAL_b44d191f_46_flash_fwd_hdim64_bf16_paged_softcapall_sm80_cu_21e1f8cb_32554cuda3std3__45__cpo5beginE
	.align		8
        /*0008*/ 	.dword	_ZN82_INTERNAL_b44d191f_46_flash_fwd_hdim64_bf16_paged_softcapall_sm80_cu_21e1f8cb_32554cuda3std3__45__cpo3endE
	.align		8
        /*0010*/ 	.dword	_ZN82_INTERNAL_b44d191f_46_flash_fwd_hdim64_bf16_paged_softcapall_sm80_cu_21e1f8cb_32554cuda3std3__45__cpo6cbeginE
	.align		8
        /*0018*/ 	.dword	_ZN82_INTERNAL_b44d191f_46_flash_fwd_hdim64_bf16_paged_softcapall_sm80_cu_21e1f8cb_32554cuda3std3__45__cpo4cendE
	.align		8
        /*0020*/ 	.dword	_ZN82_INTERNAL_b44d191f_46_flash_fwd_hdim64_bf16_paged_softcapall_sm80_cu_21e1f8cb_32554cuda3std3__484_GLOBAL__N__b44d191f_46_flash_fwd_hdim64_bf16_paged_softcapall_sm80_cu_21e1f8cb_32556ignoreE
	.align		8
        /*0028*/ 	.dword	_ZN82_INTERNAL_b44d191f_46_flash_fwd_hdim64_bf16_paged_softcapall_sm80_cu_21e1f8cb_32554cuda3std3__419piecewise_constructE
	.align		8
        /*0030*/ 	.dword	_ZN82_INTERNAL_b44d191f_46_flash_fwd_hdim64_bf16_paged_softcapall_sm80_cu_21e1f8cb_32554cuda3std3__48in_placeE
	.align		8
        /*0038*/ 	.dword	_ZN82_INTERNAL_b44d191f_46_flash_fwd_hdim64_bf16_paged_softcapall_sm80_cu_21e1f8cb_32554cuda3std6ranges3__45__cpo4swapE
	.align		8
        /*0040*/ 	.dword	_ZN82_INTERNAL_b44d191f_46_flash_fwd_hdim64_bf16_paged_softcapall_sm80_cu_21e1f8cb_32554cuda3std6ranges3__45__cpo9iter_moveE
	.align		8
        /*0048*/ 	.dword	_ZN82_INTERNAL_b44d191f_46_flash_fwd_hdim64_bf16_paged_softcapall_sm80_cu_21e1f8cb_32554cute7productE
	.align		8
        /*0050*/ 	.dword	_ZN82_INTERNAL_b44d191f_46_flash_fwd_hdim64_bf16_paged_softcapall_sm80_cu_21e1f8cb_32554cute1_E


//--------------------- .text._ZN7cutlass13device_kernelIN5flash19enable_sm80_to_sm89INS1_16FlashAttnFwdSm80INS1_25CollectiveMainloopFwdSm80ILi4ELi1ELb0EN4cute5tupleIJNS5_1CILi128EEENS7_ILi112EEENS7_ILi64EEEEEELi64ENS_10bfloat16_tEfNS_4arch4Sm80ELb0ELb0ELb1ELb0ELb1ELb0ELb1ELb0EEENS1_21CollectiveEpilogueFwdINS6_IJS8_SA_S9_EEENS6_IJNS7_ILi1EEESI_SI_EEESC_SE_Li128ELb0ELb1ELb0ELb0EEENS1_19SingleTileSchedulerILb0ELb0ELb1ELi128EEEEEEEEEvNT_6ParamsE --------------------------
	.section	.text._ZN7cutlass13device_kernelIN5flash19enable_sm80_to_sm89INS1_16FlashAttnFwdSm80INS1_25CollectiveMainloopFwdSm80ILi4ELi1ELb0EN4cute5tupleIJNS5_1CILi128EEENS7_ILi112EEENS7_ILi64EEEEEELi64ENS_10bfloat16_tEfNS_4arch4Sm80ELb0ELb0ELb1ELb0ELb1ELb0ELb1ELb0EEENS1_21CollectiveEpilogueFwdINS6_IJS8_SA_S9_EEENS6_IJNS7_ILi1EEESI_SI_EEESC_SE_Li128ELb0ELb1ELb0ELb0EEENS1_19SingleTileSchedulerILb0ELb0ELb1ELi128EEEEEEEEEvNT_6ParamsE,"ax",@progbits
	.align	128
.text._ZN7cutlass13device_kernelIN5flash19enable_sm80_to_sm89INS1_16FlashAttnFwdSm80INS1_25CollectiveMainloopFwdSm80ILi4ELi1ELb0EN4cute5tupleIJNS5_1CILi128EEENS7_ILi112EEENS7_ILi64EEEEEELi64ENS_10bfloat16_tEfNS_4arch4Sm80ELb0ELb0ELb1ELb0ELb1ELb0ELb1ELb0EEENS1_21CollectiveEpilogueFwdINS6_IJS8_SA_S9_EEENS6_IJNS7_ILi1EEESI_SI_EEESC_SE_Li128ELb0ELb1ELb0ELb0EEENS1_19SingleTileSchedulerILb0ELb0ELb1ELi128EEEEEEEEEvNT_6ParamsE:
        .type           _ZN7cutlass13device_kernelIN5flash19enable_sm80_to_sm89INS1_16FlashAttnFwdSm80INS1_25CollectiveMainloopFwdSm80ILi4ELi1ELb0EN4cute5tupleIJNS5_1CILi128EEENS7_ILi112EEENS7_ILi64EEEEEELi64ENS_10bfloat16_tEfNS_4arch4Sm80ELb0ELb0ELb1ELb0ELb1ELb0ELb1ELb0EEENS1_21CollectiveEpilogueFwdINS6_IJS8_SA_S9_EEENS6_IJNS7_ILi1EEESI_SI_EEESC_SE_Li128ELb0ELb1ELb0ELb0EEENS1_19SingleTileSchedulerILb0ELb0ELb1ELi128EEEEEEEEEvNT_6ParamsE,@function
        .size           _ZN7cutlass13device_kernelIN5flash19enable_sm80_to_sm89INS1_16FlashAttnFwdSm80INS1_25CollectiveMainloopFwdSm80ILi4ELi1ELb0EN4cute5tupleIJNS5_1CILi128EEENS7_ILi112EEENS7_ILi64EEEEEELi64ENS_10bfloat16_tEfNS_4arch4Sm80ELb0ELb0ELb1ELb0ELb1ELb0ELb1ELb0EEENS1_21CollectiveEpilogueFwdINS6_IJS8_SA_S9_EEENS6_IJNS7_ILi1EEESI_SI_EEESC_SE_Li128ELb0ELb1ELb0ELb0EEENS1_19SingleTileSchedulerILb0ELb0ELb1ELi128EEEEEEEEEvNT_6ParamsE,(.L_x_18 - _ZN7cutlass13device_kernelIN5flash19enable_sm80_to_sm89INS1_16FlashAttnFwdSm80INS1_25CollectiveMainloopFwdSm80ILi4ELi1ELb0EN4cute5tupleIJNS5_1CILi128EEENS7_ILi112EEENS7_ILi64EEEEEELi64ENS_10bfloat16_tEfNS_4arch4Sm80ELb0ELb0ELb1ELb0ELb1ELb0ELb1ELb0EEENS1_21CollectiveEpilogueFwdINS6_IJS8_SA_S9_EEENS6_IJNS7_ILi1EEESI_SI_EEESC_SE_Li128ELb0ELb1ELb0ELb0EEENS1_19SingleTileSchedulerILb0ELb0ELb1ELi128EEEEEEEEEvNT_6ParamsE)
        .other          _ZN7cutlass13device_kernelIN5flash19enable_sm80_to_sm89INS1_16FlashAttnFwdSm80INS1_25CollectiveMainloopFwdSm80ILi4ELi1ELb0EN4cute5tupleIJNS5_1CILi128EEENS7_ILi112EEENS7_ILi64EEEEEELi64ENS_10bfloat16_tEfNS_4arch4Sm80ELb0ELb0ELb1ELb0ELb1ELb0ELb1ELb0EEENS1_21CollectiveEpilogueFwdINS6_IJS8_SA_S9_EEENS6_IJNS7_ILi1EEESI_SI_EEESC_SE_Li128ELb0ELb1ELb0ELb0EEENS1_19SingleTileSchedulerILb0ELb0ELb1ELi128EEEEEEEEEvNT_6ParamsE,@"STO_CUDA_ENTRY STV_DEFAULT"
_ZN7cutlass13device_kernelIN5flash19enable_sm80_to_sm89INS1_16FlashAttnFwdSm80INS1_25CollectiveMainloopFwdSm80ILi4ELi1ELb0EN4cute5tupleIJNS5_1CILi128EEENS7_ILi112EEENS7_ILi64EEEEEELi64ENS_10bfloat16_tEfNS_4arch4Sm80ELb0ELb0ELb1ELb0ELb1ELb0ELb1ELb0EEENS1_21CollectiveEpilogueFwdINS6_IJS8_SA_S9_EEENS6_IJNS7_ILi1EEESI_SI_EEESC_SE_Li128ELb0ELb1ELb0ELb0EEENS1_19SingleTileSchedulerILb0ELb0ELb1ELi128EEEEEEEEEvNT_6ParamsE:
[----:B------:R-:W-:Y:S01]  /*0000*/  LDC R1, c[0x0][0x37c] ;  /* 0x0000df00ff017b82 */ /* 0x000fe20000000800 */
[----:B------:R-:W-:Y:S05]  /*0010*/  EXIT ;  /* 0x000000000000794d */ /* 0x000fea0003800000 */
.L_x_0:
[----:B------:R-:W-:-:S00]  /*0020*/  BRA `(.L_x_0) ;  /* 0xfffffffc00fc7947 */ /* 0x000fc0000383ffff */
[----:B------:R-:W-:-:S00]  /*0030*/  NOP ;  /* 0x0000000000007918 */ /* 0x000fc00000000000 */
        /* <DEDUP_REMOVED lines=12> */
.L_x_18:


//--------------------- .text._ZN7cutlass13device_kernelIN5flash19enable_sm80_to_sm89INS1_16FlashAttnFwdSm80INS1_25CollectiveMainloopFwdSm80ILi4ELi1ELb0EN4cute5tupleIJNS5_1CILi128EEENS7_ILi112EEENS7_ILi64EEEEEELi64ENS_10bfloat16_tEfNS_4arch4Sm80ELb0ELb0ELb1ELb1ELb1ELb0ELb1ELb0EEENS1_21CollectiveEpilogueFwdINS6_IJS8_SA_S9_EEENS6_IJNS7_ILi1EEESI_SI_EEESC_SE_Li128ELb1ELb1ELb0ELb0EEENS1_19SingleTileSchedulerILb1ELb0ELb1ELi128EEEEEEEEEvNT_6ParamsE --------------------------
	.section	.text._ZN7cutlass13device_kernelIN5flash19enable_sm80_to_sm89INS1_16FlashAttnFwdSm80INS1_25CollectiveMainloopFwdSm80ILi4ELi1ELb0EN4cute5tupleIJNS5_1CILi128EEENS7_ILi112EEENS7_ILi64EEEEEELi64ENS_10bfloat16_tEfNS_4arch4Sm80ELb0ELb0ELb1ELb1ELb1ELb0ELb1ELb0EEENS1_21CollectiveEpilogueFwdINS6_IJS8_SA_S9_EEENS6_IJNS7_ILi1EEESI_SI_EEESC_SE_Li128ELb1ELb1ELb0ELb0EEENS1_19SingleTileSchedulerILb1ELb0ELb1ELi128EEEEEEEEEvNT_6ParamsE,"ax",@progbits
	.align	128
.text._ZN7cutlass13device_kernelIN5flash19enable_sm80_to_sm89INS1_16FlashAttnFwdSm80INS1_25CollectiveMainloopFwdSm80ILi4ELi1ELb0EN4cute5tupleIJNS5_1CILi128EEENS7_ILi112EEENS7_ILi64EEEEEELi64ENS_10bfloat16_tEfNS_4arch4Sm80ELb0ELb0ELb1ELb1ELb1ELb0ELb1ELb0EEENS1_21CollectiveEpilogueFwdINS6_IJS8_SA_S9_EEENS6_IJNS7_ILi1EEESI_SI_EEESC_SE_Li128ELb1ELb1ELb0ELb0EEENS1_19SingleTileSchedulerILb1ELb0ELb1ELi128EEEEEEEEEvNT_6ParamsE:
        .type           _ZN7cutlass13device_kernelIN5flash19enable_sm80_to_sm89INS1_16FlashAttnFwdSm80INS1_25CollectiveMainloopFwdSm80ILi4ELi1ELb0EN4cute5tupleIJNS5_1CILi128EEENS7_ILi112EEENS7_ILi64EEEEEELi64ENS_10bfloat16_tEfNS_4arch4Sm80ELb0ELb0ELb1ELb1ELb1ELb0ELb1ELb0EEENS1_21CollectiveEpilogueFwdINS6_IJS8_SA_S9_EEENS6_IJNS7_ILi1EEESI_SI_EEESC_SE_Li128ELb1ELb1ELb0ELb0EEENS1_19SingleTileSchedulerILb1ELb0ELb1ELi128EEEEEEEEEvNT_6ParamsE,@function
        .size           _ZN7cutlass13device_kernelIN5flash19enable_sm80_to_sm89INS1_16FlashAttnFwdSm80INS1_25CollectiveMainloopFwdSm80ILi4ELi1ELb0EN4cute5tupleIJNS5_1CILi128EEENS7_ILi112EEENS7_ILi64EEEEEELi64ENS_10bfloat16_tEfNS_4arch4Sm80ELb0ELb0ELb1ELb1ELb1ELb0ELb1ELb0EEENS1_21CollectiveEpilogueFwdINS6_IJS8_SA_S9_EEENS6_IJNS7_ILi1EEESI_SI_EEESC_SE_Li128ELb1ELb1ELb0ELb0EEENS1_19SingleTileSchedulerILb1ELb0ELb1ELi128EEEEEEEEEvNT_6ParamsE,(.L_x_19 - _ZN7cutlass13device_kernelIN5flash19enable_sm80_to_sm89INS1_16FlashAttnFwdSm80INS1_25CollectiveMainloopFwdSm80ILi4ELi1ELb0EN4cute5tupleIJNS5_1CILi128EEENS7_ILi112EEENS7_ILi64EEEEEELi64ENS_10bfloat16_tEfNS_4arch4Sm80ELb0ELb0ELb1ELb1ELb1ELb0ELb1ELb0EEENS1_21CollectiveEpilogueFwdINS6_IJS8_SA_S9_EEENS6_IJNS7_ILi1EEESI_SI_EEESC_SE_Li128ELb1ELb1ELb0ELb0EEENS1_19SingleTileSchedulerILb1ELb0ELb1ELi128EEEEEEEEEvNT_6ParamsE)
        .other          _ZN7cutlass13device_kernelIN5flash19enable_sm80_to_sm89INS1_16FlashAttnFwdSm80INS1_25CollectiveMainloopFwdSm80ILi4ELi1ELb0EN4cute5tupleIJNS5_1CILi128EEENS7_ILi112EEENS7_ILi64EEEEEELi64ENS_10bfloat16_tEfNS_4arch4Sm80ELb0ELb0ELb1ELb1ELb1ELb0ELb1ELb0EEENS1_21CollectiveEpilogueFwdINS6_IJS8_SA_S9_EEENS6_IJNS7_ILi1EEESI_SI_EEESC_SE_Li128ELb1ELb1ELb0ELb0EEENS1_19SingleTileSchedulerILb1ELb0ELb1ELi128EEEEEEEEEvNT_6ParamsE,@"STO_CUDA_ENTRY STV_DEFAULT"
_ZN7cutlass13device_kernelIN5flash19enable_sm80_to_sm89INS1_16FlashAttnFwdSm80INS1_25CollectiveMainloopFwdSm80ILi4ELi1ELb0EN4cute5tupleIJNS5_1CILi128EEENS7_ILi112EEENS7_ILi64EEEEEELi64ENS_10bfloat16_tEfNS_4arch4Sm80ELb0ELb0ELb1ELb1ELb1ELb0ELb1ELb0EEENS1_21CollectiveEpilogueFwdINS6_IJS8_SA_S9_EEENS6_IJNS7_ILi1EEESI_SI_EEESC_SE_Li128ELb1ELb1ELb0ELb0EEENS1_19SingleTileSchedulerILb1ELb0ELb1ELi128EEEEEEEEEvNT_6ParamsE:
[----:B------:R-:W-:Y:S01]  /*0000*/  LDC R1, c[0x0][0x37c] ;  /* 0x0000df00ff017b82 */ /* 0x000fe20000000800 */
[----:B------:R-:W-:Y:S05]  /*0010*/  EXIT ;  /* 0x000000000000794d */ /* 0x000fea0003800000 */
.L_x_1:
        /* <DEDUP_REMOVED lines=14> */
.L_x_19:


//--------------------- .text._ZN7cutlass13device_kernelIN5flash19enable_sm80_to_sm89INS1_16FlashAttnFwdSm80INS1_25CollectiveMainloopFwdSm80ILi4ELi1ELb0EN4cute5tupleIJNS5_1CILi128EEENS7_ILi112EEENS7_ILi64EEEEEELi64ENS_10bfloat16_tEfNS_4arch4Sm80ELb0ELb0ELb1ELb1ELb1ELb1ELb1ELb0EEENS1_21CollectiveEpilogueFwdINS6_IJS8_SA_S9_EEENS6_IJNS7_ILi1EEESI_SI_EEESC_SE_Li128ELb1ELb1ELb0ELb0EEENS1_19SingleTileSchedulerILb1ELb0ELb1ELi128EEEEEEEEEvNT_6ParamsE --------------------------
	.section	.text._ZN7cutlass13device_kernelIN5flash19enable_sm80_to_sm89INS1_16FlashAttnFwdSm80INS1_25CollectiveMainloopFwdSm80ILi4ELi1ELb0EN4cute5tupleIJNS5_1CILi128EEENS7_ILi112EEENS7_ILi64EEEEEELi64ENS_10bfloat16_tEfNS_4arch4Sm80ELb0ELb0ELb1ELb1ELb1ELb1ELb1ELb0EEENS1_21CollectiveEpilogueFwdINS6_IJS8_SA_S9_EEENS6_IJNS7_ILi1EEESI_SI_EEESC_SE_Li128ELb1ELb1ELb0ELb0EEENS1_19SingleTileSchedulerILb1ELb0ELb1ELi128EEEEEEEEEvNT_6ParamsE,"ax",@progbits
	.align	128
.text._ZN7cutlass13device_kernelIN5flash19enable_sm80_to_sm89INS1_16FlashAttnFwdSm80INS1_25CollectiveMainloopFwdSm80ILi4ELi1ELb0EN4cute5tupleIJNS5_1CILi128EEENS7_ILi112EEENS7_ILi64EEEEEELi64ENS_10bfloat16_tEfNS_4arch4Sm80ELb0ELb0ELb1ELb1ELb1ELb1ELb1ELb0EEENS1_21CollectiveEpilogueFwdINS6_IJS8_SA_S9_EEENS6_IJNS7_ILi1EEESI_SI_EEESC_SE_Li128ELb1ELb1ELb0ELb0EEENS1_19SingleTileSchedulerILb1ELb0ELb1ELi128EEEEEEEEEvNT_6ParamsE:
        .type           _ZN7cutlass13device_kernelIN5flash19enable_sm80_to_sm89INS1_16FlashAttnFwdSm80INS1_25CollectiveMainloopFwdSm80ILi4ELi1ELb0EN4cute5tupleIJNS5_1CILi128EEENS7_ILi112EEENS7_ILi64EEEEEELi64ENS_10bfloat16_tEfNS_4arch4Sm80ELb0ELb0ELb1ELb1ELb1ELb1ELb1ELb0EEENS1_21CollectiveEpilogueFwdINS6_IJS8_SA_S9_EEENS6_IJNS7_ILi1EEESI_SI_EEESC_SE_Li128ELb1ELb1ELb0ELb0EEENS1_19SingleTileSchedulerILb1ELb0ELb1ELi128EEEEEEEEEvNT_6ParamsE,@function
        .size           _ZN7cutlass13device_kernelIN5flash19enable_sm80_to_sm89INS1_16FlashAttnFwdSm80INS1_25CollectiveMainloopFwdSm80ILi4ELi1ELb0EN4cute5tupleIJNS5_1CILi128EEENS7_ILi112EEENS7_ILi64EEEEEELi64ENS_10bfloat16_tEfNS_4arch4Sm80ELb0ELb0ELb1ELb1ELb1ELb1ELb1ELb0EEENS1_21CollectiveEpilogueFwdINS6_IJS8_SA_S9_EEENS6_IJNS7_ILi1EEESI_SI_EEESC_SE_Li128ELb1ELb1ELb0ELb0EEENS1_19SingleTileSchedulerILb1ELb0ELb1ELi128EEEEEEEEEvNT_6ParamsE,(.L_x_20 - _ZN7cutlass13device_kernelIN5flash19enable_sm80_to_sm89INS1_16FlashAttnFwdSm80INS1_25CollectiveMainloopFwdSm80ILi4ELi1ELb0EN4cute5tupleIJNS5_1CILi128EEENS7_ILi112EEENS7_ILi64EEEEEELi64ENS_10bfloat16_tEfNS_4arch4Sm80ELb0ELb0ELb1ELb1ELb1ELb1ELb1ELb0EEENS1_21CollectiveEpilogueFwdINS6_IJS8_SA_S9_EEENS6_IJNS7_ILi1EEESI_SI_EEESC_SE_Li128ELb1ELb1ELb0ELb0EEENS1_19SingleTileSchedulerILb1ELb0ELb1ELi128EEEEEEEEEvNT_6ParamsE)
        .other          _ZN7cutlass13device_kernelIN5flash19enable_sm80_to_sm89INS1_16FlashAttnFwdSm80INS1_25CollectiveMainloopFwdSm80ILi4ELi1ELb0EN4cute5tupleIJNS5_1CILi128EEENS7_ILi112EEENS7_ILi64EEEEEELi64ENS_10bfloat16_tEfNS_4arch4Sm80ELb0ELb0ELb1ELb1ELb1ELb1ELb1ELb0EEENS1_21CollectiveEpilogueFwdINS6_IJS8_SA_S9_EEENS6_IJNS7_ILi1EEESI_SI_EEESC_SE_Li128ELb1ELb1ELb0ELb0EEENS1_19SingleTileSchedulerILb1ELb0ELb1ELi128EEEEEEEEEvNT_6ParamsE,@"STO_CUDA_ENTRY STV_DEFAULT"
_ZN7cutlass13device_kernelIN5flash19enable_sm80_to_sm89INS1_16FlashAttnFwdSm80INS1_25CollectiveMainloopFwdSm80ILi4ELi1ELb0EN4cute5tupleIJNS5_1CILi128EEENS7_ILi112EEENS7_ILi64EEEEEELi64ENS_10bfloat16_tEfNS_4arch4Sm80ELb0ELb0ELb1ELb1ELb1ELb1ELb1ELb0EEENS1_21CollectiveEpilogueFwdINS6_IJS8_SA_S9_EEENS6_IJNS7_ILi1EEESI_SI_EEESC_SE_Li128ELb1ELb1ELb0ELb0EEENS1_19SingleTileSchedulerILb1ELb0ELb1ELi128EEEEEEEEEvNT_6ParamsE:
[----:B------:R-:W-:Y:S01]  /*0000*/  LDC R1, c[0x0][0x37c] ;  /* 0x0000df00ff017b82 */ /* 0x000fe20000000800 */
[----:B------:R-:W-:Y:S05]  /*0010*/  EXIT ;  /* 0x000000000000794d */ /* 0x000fea0003800000 */
.L_x_2:
        /* <DEDUP_REMOVED lines=14> */
.L_x_20:


//--------------------- .text._ZN7cutlass13device_kernelIN5flash19enable_sm80_to_sm89INS1_16FlashAttnFwdSm80INS1_25CollectiveMainloopFwdSm80ILi4ELi1ELb0EN4cute5tupleIJNS5_1CILi128EEENS7_ILi96EEENS7_ILi64EEEEEELi64ENS_10bfloat16_tEfNS_4arch4Sm80ELb0ELb1ELb1ELb0ELb1ELb0ELb1ELb0EEENS1_21CollectiveEpilogueFwdINS6_IJS8_SA_S9_EEENS6_IJNS7_ILi1EEESI_SI_EEESC_SE_Li128ELb0ELb1ELb0ELb0EEENS1_19SingleTileSchedulerILb0ELb0ELb1ELi128EEEEEEEEEvNT_6ParamsE --------------------------
	.section	.text._ZN7cutlass13device_kernelIN5flash19enable_sm80_to_sm89INS1_16FlashAttnFwdSm80INS1_25CollectiveMainloopFwdSm80ILi4ELi1ELb0EN4cute5tupleIJNS5_1CILi128EEENS7_ILi96EEENS7_ILi64EEEEEELi64ENS_10bfloat16_tEfNS_4arch4Sm80ELb0ELb1ELb1ELb0ELb1ELb0ELb1ELb0EEENS1_21CollectiveEpilogueFwdINS6_IJS8_SA_S9_EEENS6_IJNS7_ILi1EEESI_SI_EEESC_SE_Li128ELb0ELb1ELb0ELb0EEENS1_19SingleTileSchedulerILb0ELb0ELb1ELi128EEEEEEEEEvNT_6ParamsE,"ax",@progbits
	.align	128
.text._ZN7cutlass13device_kernelIN5flash19enable_sm80_to_sm89INS1_16FlashAttnFwdSm80INS1_25CollectiveMainloopFwdSm80ILi4ELi1ELb0EN4cute5tupleIJNS5_1CILi128EEENS7_ILi96EEENS7_ILi64EEEEEELi64ENS_10bfloat16_tEfNS_4arch4Sm80ELb0ELb1ELb1ELb0ELb1ELb0ELb1ELb0EEENS1_21CollectiveEpilogueFwdINS6_IJS8_SA_S9_EEENS6_IJNS7_ILi1EEESI_SI_EEESC_SE_Li128ELb0ELb1ELb0ELb0EEENS1_19SingleTileSchedulerILb0ELb0ELb1ELi128EEEEEEEEEvNT_6ParamsE:
        .type           _ZN7cutlass13device_kernelIN5flash19enable_sm80_to_sm89INS1_16FlashAttnFwdSm80INS1_25CollectiveMainloopFwdSm80ILi4ELi1ELb0EN4cute5tupleIJNS5_1CILi128EEENS7_ILi96EEENS7_ILi64EEEEEELi64ENS_10bfloat16_tEfNS_4arch4Sm80ELb0ELb1ELb1ELb0ELb1ELb0ELb1ELb0EEENS1_21CollectiveEpilogueFwdINS6_IJS8_SA_S9_EEENS6_IJNS7_ILi1EEESI_SI_EEESC_SE_Li128ELb0ELb1ELb0ELb0EEENS1_19SingleTileSchedulerILb0ELb0ELb1ELi128EEEEEEEEEvNT_6ParamsE,@function
        .size           _ZN7cutlass13device_kernelIN5flash19enable_sm80_to_sm89INS1_16FlashAttnFwdSm80INS1_25CollectiveMainloopFwdSm80ILi4ELi1ELb0EN4cute5tupleIJNS5_1CILi128EEENS7_ILi96EEENS7_ILi64EEEEEELi64ENS_10bfloat16_tEfNS_4arch4Sm80ELb0ELb1ELb1ELb0ELb1ELb0ELb1ELb0EEENS1_21CollectiveEpilogueFwdINS6_IJS8_SA_S9_EEENS6_IJNS7_ILi1EEESI_SI_EEESC_SE_Li128ELb0ELb1ELb0ELb0EEENS1_19SingleTileSchedulerILb0ELb0ELb1ELi128EEEEEEEEEvNT_6ParamsE,(.L_x_21 - _ZN7cutlass13device_kernelIN5flash19enable_sm80_to_sm89INS1_16FlashAttnFwdSm80INS1_25CollectiveMainloopFwdSm80ILi4ELi1ELb0EN4cute5tupleIJNS5_1CILi128EEENS7_ILi96EEENS7_ILi64EEEEEELi64ENS_10bfloat16_tEfNS_4arch4Sm80ELb0ELb1ELb1ELb0ELb1ELb0ELb1ELb0EEENS1_21CollectiveEpilogueFwdINS6_IJS8_SA_S9_EEENS6_IJNS7_ILi1EEESI_SI_EEESC_SE_Li128ELb0ELb1ELb0ELb0EEENS1_19SingleTileSchedulerILb0ELb0ELb1ELi128EEEEEEEEEvNT_6ParamsE)
        .other          _ZN7cutlass13device_kernelIN5flash19enable_sm80_to_sm89INS1_16FlashAttnFwdSm80INS1_25CollectiveMainloopFwdSm80ILi4ELi1ELb0EN4cute5tupleIJNS5_1CILi128EEENS7_ILi96EEENS7_ILi64EEEEEELi64ENS_10bfloat16_tEfNS_4arch4Sm80ELb0ELb1ELb1ELb0ELb1ELb0ELb1ELb0EEENS1_21CollectiveEpilogueFwdINS6_IJS8_SA_S9_EEENS6_IJNS7_ILi1EEESI_SI_EEESC_SE_Li128ELb0ELb1ELb0ELb0EEENS1_19SingleTileSchedulerILb0ELb0ELb1ELi128EEEEEEEEEvNT_6ParamsE,@"STO_CUDA_ENTRY STV_DEFAULT"
_ZN7cutlass13device_kernelIN5flash19enable_sm80_to_sm89INS1_16FlashAttnFwdSm80INS1_25CollectiveMainloopFwdSm80ILi4ELi1ELb0EN4cute5tupleIJNS5_1CILi128EEENS7_ILi96EEENS7_ILi64EEEEEELi64ENS_10bfloat16_tEfNS_4arch4Sm80ELb0ELb1ELb1ELb0ELb1ELb0ELb1ELb0EEENS1_21CollectiveEpilogueFwdINS6_IJS8_SA_S9_EEENS6_IJNS7_ILi1EEESI_SI_EEESC_SE_Li128ELb0ELb1ELb0ELb0EEENS1_19SingleTileSchedulerILb0ELb0ELb1ELi128EEEEEEEEEvNT_6ParamsE:
[----:B------:R-:W-:Y:S01]  /*0000*/  LDC R1, c[0x0][0x37c] ;  /* 0x0000df00ff017b82 */ /* 0x000fe20000000800 */
[----:B------:R-:W-:Y:S05]  /*0010*/  EXIT ;  /* 0x000000000000794d */ /* 0x000fea0003800000 */
.L_x_3:
        /* <DEDUP_REMOVED lines=14> */
.L_x_21:


//--------------------- .text._ZN7cutlass13device_kernelIN5flash19enable_sm80_to_sm89INS1_16FlashAttnFwdSm80INS1_25CollectiveMainloopFwdSm80ILi4ELi1ELb0EN4cute5tupleIJNS5_1CILi128EEENS7_ILi96EEENS7_ILi64EEEEEELi64ENS_10bfloat16_tEfNS_4arch4Sm80ELb0ELb1ELb1ELb1ELb1ELb0ELb1ELb0EEENS1_21CollectiveEpilogueFwdINS6_IJS8_SA_S9_EEENS6_IJNS7_ILi1EEESI_SI_EEESC_SE_Li128ELb1ELb1ELb0ELb0EEENS1_19SingleTileSchedulerILb1ELb0ELb1ELi128EEEEEEEEEvNT_6ParamsE --------------------------
	.section	.text._ZN7cutlass13device_kernelIN5flash19enable_sm80_to_sm89INS1_16FlashAttnFwdSm80INS1_25CollectiveMainloopFwdSm80ILi4ELi1ELb0EN4cute5tupleIJNS5_1CILi128EEENS7_ILi96EEENS7_ILi64EEEEEELi64ENS_10bfloat16_tEfNS_4arch4Sm80ELb0ELb1ELb1ELb1ELb1ELb0ELb1ELb0EEENS1_21CollectiveEpilogueFwdINS6_IJS8_SA_S9_EEENS6_IJNS7_ILi1EEESI_SI_EEESC_SE_Li128ELb1ELb1ELb0ELb0EEENS1_19SingleTileSchedulerILb1ELb0ELb1ELi128EEEEEEEEEvNT_6ParamsE,"ax",@progbits
	.align	128
.text._ZN7cutlass13device_kernelIN5flash19enable_sm80_to_sm89INS1_16FlashAttnFwdSm80INS1_25CollectiveMainloopFwdSm80ILi4ELi1ELb0EN4cute5tupleIJNS5_1CILi128EEENS7_ILi96EEENS7_ILi64EEEEEELi64ENS_10bfloat16_tEfNS_4arch4Sm80ELb0ELb1ELb1ELb1ELb1ELb0ELb1ELb0EEENS1_21CollectiveEpilogueFwdINS6_IJS8_SA_S9_EEENS6_IJNS7_ILi1EEESI_SI_EEESC_SE_Li128ELb1ELb1ELb0ELb0EEENS1_19SingleTileSchedulerILb1ELb0ELb1ELi128EEEEEEEEEvNT_6ParamsE:
        .type           _ZN7cutlass13device_kernelIN5flash19enable_sm80_to_sm89INS1_16FlashAttnFwdSm80INS1_25CollectiveMainloopFwdSm80ILi4ELi1ELb0EN4cute5tupleIJNS5_1CILi128EEENS7_ILi96EEENS7_ILi64EEEEEELi64ENS_10bfloat16_tEfNS_4arch4Sm80ELb0ELb1ELb1ELb1ELb1ELb0ELb1ELb0EEENS1_21CollectiveEpilogueFwdINS6_IJS8_SA_S9_EEENS6_IJNS7_ILi1EEESI_SI_EEESC_SE_Li128ELb1ELb1ELb0ELb0EEENS1_19SingleTileSchedulerILb1ELb0ELb1ELi128EEEEEEEEEvNT_6ParamsE,@function
        .size           _ZN7cutlass13device_kernelIN5flash19enable_sm80_to_sm89INS1_16FlashAttnFwdSm80INS1_25CollectiveMainloopFwdSm80ILi4ELi1ELb0EN4cute5tupleIJNS5_1CILi128EEENS7_ILi96EEENS7_ILi64EEEEEELi64ENS_10bfloat16_tEfNS_4arch4Sm80ELb0ELb1ELb1ELb1ELb1ELb0ELb1ELb0EEENS1_21CollectiveEpilogueFwdINS6_IJS8_SA_S9_EEENS6_IJNS7_ILi1EEESI_SI_EEESC_SE_Li128ELb1ELb1ELb0ELb0EEENS1_19SingleTileSchedulerILb1ELb0ELb1ELi128EEEEEEEEEvNT_6ParamsE,(.L_x_22 - _ZN7cutlass13device_kernelIN5flash19enable_sm80_to_sm89INS1_16FlashAttnFwdSm80INS1_25CollectiveMainloopFwdSm80ILi4ELi1ELb0EN4cute5tupleIJNS5_1CILi128EEENS7_ILi96EEENS7_ILi64EEEEEELi64ENS_10bfloat16_tEfNS_4arch4Sm80ELb0ELb1ELb1ELb1ELb1ELb0ELb1ELb0EEENS1_21CollectiveEpilogueFwdINS6_IJS8_SA_S9_EEENS6_IJNS7_ILi1EEESI_SI_EEESC_SE_Li128ELb1ELb1ELb0ELb0EEENS1_19SingleTileSchedulerILb1ELb0ELb1ELi128EEEEEEEEEvNT_6ParamsE)
        .other          _ZN7cutlass13device_kernelIN5flash19enable_sm80_to_sm89INS1_16FlashAttnFwdSm80INS1_25CollectiveMainloopFwdSm80ILi4ELi1ELb0EN4cute5tupleIJNS5_1CILi128EEENS7_ILi96EEENS7_ILi64EEEEEELi64ENS_10bfloat16_tEfNS_4arch4Sm80ELb0ELb1ELb1ELb1ELb1ELb0ELb1ELb0EEENS1_21CollectiveEpilogueFwdINS6_IJS8_SA_S9_EEENS6_IJNS7_ILi1EEESI_SI_EEESC_SE_Li128ELb1ELb1ELb0ELb0EEENS1_19SingleTileSchedulerILb1ELb0ELb1ELi128EEEEEEEEEvNT_6ParamsE,@"STO_CUDA_ENTRY STV_DEFAULT"
_ZN7cutlass13device_kernelIN5flash19enable_sm80_to_sm89INS1_16FlashAttnFwdSm80INS1_25CollectiveMainloopFwdSm80ILi4ELi1ELb0EN4cute5tupleIJNS5_1CILi128EEENS7_ILi96EEENS7_ILi64EEEEEELi64ENS_10bfloat16_tEfNS_4arch4Sm80ELb0ELb1ELb1ELb1ELb1ELb0ELb1ELb0EEENS1_21CollectiveEpilogueFwdINS6_IJS8_SA_S9_EEENS6_IJNS7_ILi1EEESI_SI_EEESC_SE_Li128ELb1ELb1ELb0ELb0EEENS1_19SingleTileSchedulerILb1ELb0ELb1ELi128EEEEEEEEEvNT_6ParamsE:
[----:B------:R-:W-:Y:S01]  /*0000*/  LDC R1, c[0x0][0x37c] ;  /* 0x0000df00ff017b82 */ /* 0x000fe20000000800 */
[----:B------:R-:W-:Y:S05]  /*0010*/  EXIT ;  /* 0x000000000000794d */ /* 0x000fea0003800000 */
.L_x_4:
        /* <DEDUP_REMOVED lines=14> */
.L_x_22:


//--------------------- .text._ZN7cutlass13device_kernelIN5flash19enable_sm80_to_sm89INS1_16FlashAttnFwdSm80INS1_25CollectiveMainloopFwdSm80ILi4ELi1ELb0EN4cute5tupleIJNS5_1CILi128EEENS7_ILi96EEENS7_ILi64EEEEEELi64ENS_10bfloat16_tEfNS_4arch4Sm80ELb0ELb1ELb1ELb1ELb1ELb1ELb1ELb0EEENS1_21CollectiveEpilogueFwdINS6_IJS8_SA_S9_EEENS6_IJNS7_ILi1EEESI_SI_EEESC_SE_Li128ELb1ELb1ELb0ELb0EEENS1_19SingleTileSchedulerILb1ELb0ELb1ELi128EEEEEEEEEvNT_6ParamsE --------------------------
	.section	.text._ZN7cutlass13device_kernelIN5flash19enable_sm80_to_sm89INS1_16FlashAttnFwdSm80INS1_25CollectiveMainloopFwdSm80ILi4ELi1ELb0EN4cute5tupleIJNS5_1CILi128EEENS7_ILi96EEENS7_ILi64EEEEEELi64ENS_10bfloat16_tEfNS_4arch4Sm80ELb0ELb1ELb1ELb1ELb1ELb1ELb1ELb0EEENS1_21CollectiveEpilogueFwdINS6_IJS8_SA_S9_EEENS6_IJNS7_ILi1EEESI_SI_EEESC_SE_Li128ELb1ELb1ELb0ELb0EEENS1_19SingleTileSchedulerILb1ELb0ELb1ELi128EEEEEEEEEvNT_6ParamsE,"ax",@progbits
	.align	128
.text._ZN7cutlass13device_kernelIN5flash19enable_sm80_to_sm89INS1_16FlashAttnFwdSm80INS1_25CollectiveMainloopFwdSm80ILi4ELi1ELb0EN4cute5tupleIJNS5_1CILi128EEENS7_ILi96EEENS7_ILi64EEEEEELi64ENS_10bfloat16_tEfNS_4arch4Sm80ELb0ELb1ELb1ELb1ELb1ELb1ELb1ELb0EEENS1_21CollectiveEpilogueFwdINS6_IJS8_SA_S9_EEENS6_IJNS7_ILi1EEESI_SI_EEESC_SE_Li128ELb1ELb1ELb0ELb0EEENS1_19SingleTileSchedulerILb1ELb0ELb1ELi128EEEEEEEEEvNT_6ParamsE:
        .type           _ZN7cutlass13device_kernelIN5flash19enable_sm80_to_sm89INS1_16FlashAttnFwdSm80INS1_25CollectiveMainloopFwdSm80ILi4ELi1ELb0EN4cute5tupleIJNS5_1CILi128EEENS7_ILi96EEENS7_ILi64EEEEEELi64ENS_10bfloat16_tEfNS_4arch4Sm80ELb0ELb1ELb1ELb1ELb1ELb1ELb1ELb0EEENS1_21CollectiveEpilogueFwdINS6_IJS8_SA_S9_EEENS6_IJNS7_ILi1EEESI_SI_EEESC_SE_Li128ELb1ELb1ELb0ELb0EEENS1_19SingleTileSchedulerILb1ELb0ELb1ELi128EEEEEEEEEvNT_6ParamsE,@function
        .size           _ZN7cutlass13device_kernelIN5flash19enable_sm80_to_sm89INS1_16FlashAttnFwdSm80INS1_25CollectiveMainloopFwdSm80ILi4ELi1ELb0EN4cute5tupleIJNS5_1CILi128EEENS7_ILi96EEENS7_ILi64EEEEEELi64ENS_10bfloat16_tEfNS_4arch4Sm80ELb0ELb1ELb1ELb1ELb1ELb1ELb1ELb0EEENS1_21CollectiveEpilogueFwdINS6_IJS8_SA_S9_EEENS6_IJNS7_ILi1EEESI_SI_EEESC_SE_Li128ELb1ELb1ELb0ELb0EEENS1_19SingleTileSchedulerILb1ELb0ELb1ELi128EEEEEEEEEvNT_6ParamsE,(.L_x_23 - _ZN7cutlass13device_kernelIN5flash19enable_sm80_to_sm89INS1_16FlashAttnFwdSm80INS1_25CollectiveMainloopFwdSm80ILi4ELi1ELb0EN4cute5tupleIJNS5_1CILi128EEENS7_ILi96EEENS7_ILi64EEEEEELi64ENS_10bfloat16_tEfNS_4arch4Sm80ELb0ELb1ELb1ELb1ELb1ELb1ELb1ELb0EEENS1_21CollectiveEpilogueFwdINS6_IJS8_SA_S9_EEENS6_IJNS7_ILi1EEESI_SI_EEESC_SE_Li128ELb1ELb1ELb0ELb0EEENS1_19SingleTileSchedulerILb1ELb0ELb1ELi128EEEEEEEEEvNT_6ParamsE)
        .other          _ZN7cutlass13device_kernelIN5flash19enable_sm80_to_sm89INS1_16FlashAttnFwdSm80INS1_25CollectiveMainloopFwdSm80ILi4ELi1ELb0EN4cute5tupleIJNS5_1CILi128EEENS7_ILi96EEENS7_ILi64EEEEEELi64ENS_10bfloat16_tEfNS_4arch4Sm80ELb0ELb1ELb1ELb1ELb1ELb1ELb1ELb0EEENS1_21CollectiveEpilogueFwdINS6_IJS8_SA_S9_EEENS6_IJNS7_ILi1EEESI_SI_EEESC_SE_Li128ELb1ELb1ELb0ELb0EEENS1_19SingleTileSchedulerILb1ELb0ELb1ELi128EEEEEEEEEvNT_6ParamsE,@"STO_CUDA_ENTRY STV_DEFAULT"
_ZN7cutlass13device_kernelIN5flash19enable_sm80_to_sm89INS1_16FlashAttnFwdSm80INS1_25CollectiveMainloopFwdSm80ILi4ELi1ELb0EN4cute5tupleIJNS5_1CILi128EEENS7_ILi96EEENS7_ILi64EEEEEELi64ENS_10bfloat16_tEfNS_4arch4Sm80ELb0ELb1ELb1ELb1ELb1ELb1ELb1ELb0EEENS1_21CollectiveEpilogueFwdINS6_IJS8_SA_S9_EEENS6_IJNS7_ILi1EEESI_SI_EEESC_SE_Li128ELb1ELb1ELb0ELb0EEENS1_19SingleTileSchedulerILb1ELb0ELb1ELi128EEEEEEEEEvNT_6ParamsE:
[----:B------:R-:W-:Y:S01]  /*0000*/  LDC R1, c[0x0][0x37c] ;  /* 0x0000df00ff017b82 */ /* 0x000fe20000000800 */
[----:B------:R-:W-:Y:S05]  /*0010*/  EXIT ;  /* 0x000000000000794d */ /* 0x000fea0003800000 */
.L_x_5:
        /* <DEDUP_REMOVED lines=14> */
.L_x_23:


//--------------------- .text._ZN7cutlass13device_kernelIN5flash19enable_sm80_to_sm89INS1_16FlashAttnFwdSm80INS1_25CollectiveMainloopFwdSm80ILi4ELi1ELb0EN4cute5tupleIJNS5_1CILi128EEENS7_ILi112EEENS7_ILi64EEEEEELi64ENS_10bfloat16_tEfNS_4arch4Sm80ELb1ELb0ELb1ELb0ELb1ELb0ELb1ELb0EEENS1_21CollectiveEpilogueFwdINS6_IJS8_SA_S9_EEENS6_IJNS7_ILi1EEESI_SI_EEESC_SE_Li128ELb0ELb1ELb0ELb0EEENS1_30DynamicPersistentTileSchedulerILi128ELi128ELb0ELb1ELb0EEEEEEEEEvNT_6ParamsE --------------------------
	.section	.text._ZN7cutlass13device_kernelIN5flash19enable_sm80_to_sm89INS1_16FlashAttnFwdSm80INS1_25CollectiveMainloopFwdSm80ILi4ELi1ELb0EN4cute5tupleIJNS5_1CILi128EEENS7_ILi112EEENS7_ILi64EEEEEELi64ENS_10bfloat16_tEfNS_4arch4Sm80ELb1ELb0ELb1ELb0ELb1ELb0ELb1ELb0EEENS1_21CollectiveEpilogueFwdINS6_IJS8_SA_S9_EEENS6_IJNS7_ILi1EEESI_SI_EEESC_SE_Li128ELb0ELb1ELb0ELb0EEENS1_30DynamicPersistentTileSchedulerILi128ELi128ELb0ELb1ELb0EEEEEEEEEvNT_6ParamsE,"ax",@progbits
	.align	128
.text._ZN7cutlass13device_kernelIN5flash19enable_sm80_to_sm89INS1_16FlashAttnFwdSm80INS1_25CollectiveMainloopFwdSm80ILi4ELi1ELb0EN4cute5tupleIJNS5_1CILi128EEENS7_ILi112EEENS7_ILi64EEEEEELi64ENS_10bfloat16_tEfNS_4arch4Sm80ELb1ELb0ELb1ELb0ELb1ELb0ELb1ELb0EEENS1_21CollectiveEpilogueFwdINS6_IJS8_SA_S9_EEENS6_IJNS7_ILi1EEESI_SI_EEESC_SE_Li128ELb0ELb1ELb0ELb0EEENS1_30DynamicPersistentTileSchedulerILi128ELi128ELb0ELb1ELb0EEEEEEEEEvNT_6ParamsE:
        .type           _ZN7cutlass13device_kernelIN5flash19enable_sm80_to_sm89INS1_16FlashAttnFwdSm80INS1_25CollectiveMainloopFwdSm80ILi4ELi1ELb0EN4cute5tupleIJNS5_1CILi128EEENS7_ILi112EEENS7_ILi64EEEEEELi64ENS_10bfloat16_tEfNS_4arch4Sm80ELb1ELb0ELb1ELb0ELb1ELb0ELb1ELb0EEENS1_21CollectiveEpilogueFwdINS6_IJS8_SA_S9_EEENS6_IJNS7_ILi1EEESI_SI_EEESC_SE_Li128ELb0ELb1ELb0ELb0EEENS1_30DynamicPersistentTileSchedulerILi128ELi128ELb0ELb1ELb0EEEEEEEEEvNT_6ParamsE,@function
        .size           _ZN7cutlass13device_kernelIN5flash19enable_sm80_to_sm89INS1_16FlashAttnFwdSm80INS1_25CollectiveMainloopFwdSm80ILi4ELi1ELb0EN4cute5tupleIJNS5_1CILi128EEENS7_ILi112EEENS7_ILi64EEEEEELi64ENS_10bfloat16_tEfNS_4arch4Sm80ELb1ELb0ELb1ELb0ELb1ELb0ELb1ELb0EEENS1_21CollectiveEpilogueFwdINS6_IJS8_SA_S9_EEENS6_IJNS7_ILi1EEESI_SI_EEESC_SE_Li128ELb0ELb1ELb0ELb0EEENS1_30DynamicPersistentTileSchedulerILi128ELi128ELb0ELb1ELb0EEEEEEEEEvNT_6ParamsE,(.L_x_24 - _ZN7cutlass13device_kernelIN5flash19enable_sm80_to_sm89INS1_16FlashAttnFwdSm80INS1_25CollectiveMainloopFwdSm80ILi4ELi1ELb0EN4cute5tupleIJNS5_1CILi128EEENS7_ILi112EEENS7_ILi64EEEEEELi64ENS_10bfloat16_tEfNS_4arch4Sm80ELb1ELb0ELb1ELb0ELb1ELb0ELb1ELb0EEENS1_21CollectiveEpilogueFwdINS6_IJS8_SA_S9_EEENS6_IJNS7_ILi1EEESI_SI_EEESC_SE_Li128ELb0ELb1ELb0ELb0EEENS1_30DynamicPersistentTileSchedulerILi128ELi128ELb0ELb1ELb0EEEEEEEEEvNT_6ParamsE)
        .other          _ZN7cutlass13device_kernelIN5flash19enable_sm80_to_sm89INS1_16FlashAttnFwdSm80INS1_25CollectiveMainloopFwdSm80ILi4ELi1ELb0EN4cute5tupleIJNS5_1CILi128EEENS7_ILi112EEENS7_ILi64EEEEEELi64ENS_10bfloat16_tEfNS_4arch4Sm80ELb1ELb0ELb1ELb0ELb1ELb0ELb1ELb0EEENS1_21CollectiveEpilogueFwdINS6_IJS8_SA_S9_EEENS6_IJNS7_ILi1EEESI_SI_EEESC_SE_Li128ELb0ELb1ELb0ELb0EEENS1_30DynamicPersistentTileSchedulerILi128ELi128ELb0ELb1ELb0EEEEEEEEEvNT_6ParamsE,@"STO_CUDA_ENTRY STV_DEFAULT"
_ZN7cutlass13device_kernelIN5flash19enable_sm80_to_sm89INS1_16FlashAttnFwdSm80INS1_25CollectiveMainloopFwdSm80ILi4ELi1ELb0EN4cute5tupleIJNS5_1CILi128EEENS7_ILi112EEENS7_ILi64EEEEEELi64ENS_10bfloat16_tEfNS_4arch4Sm80ELb1ELb0ELb1ELb0ELb1ELb0ELb1ELb0EEENS1_21CollectiveEpilogueFwdINS6_IJS8_SA_S9_EEENS6_IJNS7_ILi1EEESI_SI_EEESC_SE_Li128ELb0ELb1ELb0ELb0EEENS1_30DynamicPersistentTileSchedulerILi128ELi128ELb0ELb1ELb0EEEEEEEEEvNT_6ParamsE:
[----:B------:R-:W-:Y:S01]  /*0000*/  LDC R1, c[0x0][0x37c] ;  /* 0x0000df00ff017b82 */ /* 0x000fe20000000800 */
[----:B------:R-:W-:Y:S05]  /*0010*/  EXIT ;  /* 0x000000000000794d */ /* 0x000fea0003800000 */
.L_x_6:
        /* <DEDUP_REMOVED lines=14> */
.L_x_24:


//--------------------- .text._ZN7cutlass13device_kernelIN5flash19enable_sm80_to_sm89INS1_16FlashAttnFwdSm80INS1_25CollectiveMainloopFwdSm80ILi4ELi1ELb0EN4cute5tupleIJNS5_1CILi128EEENS7_ILi112EEENS7_ILi64EEEEEELi64ENS_10bfloat16_tEfNS_4arch4Sm80ELb1ELb0ELb1ELb1ELb1ELb0ELb1ELb0EEENS1_21CollectiveEpilogueFwdINS6_IJS8_SA_S9_EEENS6_IJNS7_ILi1EEESI_SI_EEESC_SE_Li128ELb1ELb1ELb0ELb0EEENS1_19SingleTileSchedulerILb1ELb0ELb1ELi128EEEEEEEEEvNT_6ParamsE --------------------------
	.section	.text._ZN7cutlass13device_kernelIN5flash19enable_sm80_to_sm89INS1_16FlashAttnFwdSm80INS1_25CollectiveMainloopFwdSm80ILi4ELi1ELb0EN4cute5tupleIJNS5_1CILi128EEENS7_ILi112EEENS7_ILi64EEEEEELi64ENS_10bfloat16_tEfNS_4arch4Sm80ELb1ELb0ELb1ELb1ELb1ELb0ELb1ELb0EEENS1_21CollectiveEpilogueFwdINS6_IJS8_SA_S9_EEENS6_IJNS7_ILi1EEESI_SI_EEESC_SE_Li128ELb1ELb1ELb0ELb0EEENS1_19SingleTileSchedulerILb1ELb0ELb1ELi128EEEEEEEEEvNT_6ParamsE,"ax",@progbits
	.align	128
.text._ZN7cutlass13device_kernelIN5flash19enable_sm80_to_sm89INS1_16FlashAttnFwdSm80INS1_25CollectiveMainloopFwdSm80ILi4ELi1ELb0EN4cute5tupleIJNS5_1CILi128EEENS7_ILi112EEENS7_ILi64EEEEEELi64ENS_10bfloat16_tEfNS_4arch4Sm80ELb1ELb0ELb1ELb1ELb1ELb0ELb1ELb0EEENS1_21CollectiveEpilogueFwdINS6_IJS8_SA_S9_EEENS6_IJNS7_ILi1EEESI_SI_EEESC_SE_Li128ELb1ELb1ELb0ELb0EEENS1_19SingleTileSchedulerILb1ELb0ELb1ELi128EEEEEEEEEvNT_6ParamsE:
        .type           _ZN7cutlass13device_kernelIN5flash19enable_sm80_to_sm89INS1_16FlashAttnFwdSm80INS1_25CollectiveMainloopFwdSm80ILi4ELi1ELb0EN4cute5tupleIJNS5_1CILi128EEENS7_ILi112EEENS7_ILi64EEEEEELi64ENS_10bfloat16_tEfNS_4arch4Sm80ELb1ELb0ELb1ELb1ELb1ELb0ELb1ELb0EEENS1_21CollectiveEpilogueFwdINS6_IJS8_SA_S9_EEENS6_IJNS7_ILi1EEESI_SI_EEESC_SE_Li128ELb1ELb1ELb0ELb0EEENS1_19SingleTileSchedulerILb1ELb0ELb1ELi128EEEEEEEEEvNT_6ParamsE,@function
        .size           _ZN7cutlass13device_kernelIN5flash19enable_sm80_to_sm89INS1_16FlashAttnFwdSm80INS1_25CollectiveMainloopFwdSm80ILi4ELi1ELb0EN4cute5tupleIJNS5_1CILi128EEENS7_ILi112EEENS7_ILi64EEEEEELi64ENS_10bfloat16_tEfNS_4arch4Sm80ELb1ELb0ELb1ELb1ELb1ELb0ELb1ELb0EEENS1_21CollectiveEpilogueFwdINS6_IJS8_SA_S9_EEENS6_IJNS7_ILi1EEESI_SI_EEESC_SE_Li128ELb1ELb1ELb0ELb0EEENS1_19SingleTileSchedulerILb1ELb0ELb1ELi128EEEEEEEEEvNT_6ParamsE,(.L_x_25 - _ZN7cutlass13device_kernelIN5flash19enable_sm80_to_sm89INS1_16FlashAttnFwdSm80INS1_25CollectiveMainloopFwdSm80ILi4ELi1ELb0EN4cute5tupleIJNS5_1CILi128EEENS7_ILi112EEENS7_ILi64EEEEEELi64ENS_10bfloat16_tEfNS_4arch4Sm80ELb1ELb0ELb1ELb1ELb1ELb0ELb1ELb0EEENS1_21CollectiveEpilogueFwdINS6_IJS8_SA_S9_EEENS6_IJNS7_ILi1EEESI_SI_EEESC_SE_Li128ELb1ELb1ELb0ELb0EEENS1_19SingleTileSchedulerILb1ELb0ELb1ELi128EEEEEEEEEvNT_6ParamsE)
        .other          _ZN7cutlass13device_kernelIN5flash19enable_sm80_to_sm89INS1_16FlashAttnFwdSm80INS1_25CollectiveMainloopFwdSm80ILi4ELi1ELb0EN4cute5tupleIJNS5_1CILi128EEENS7_ILi112EEENS7_ILi64EEEEEELi64ENS_10bfloat16_tEfNS_4arch4Sm80ELb1ELb0ELb1ELb1ELb1ELb0ELb1ELb0EEENS1_21CollectiveEpilogueFwdINS6_IJS8_SA_S9_EEENS6_IJNS7_ILi1EEESI_SI_EEESC_SE_Li128ELb1ELb1ELb0ELb0EEENS1_19SingleTileSchedulerILb1ELb0ELb1ELi128EEEEEEEEEvNT_6ParamsE,@"STO_CUDA_ENTRY STV_DEFAULT"
_ZN7cutlass13device_kernelIN5flash19enable_sm80_to_sm89INS1_16FlashAttnFwdSm80INS1_25CollectiveMainloopFwdSm80ILi4ELi1ELb0EN4cute5tupleIJNS5_1CILi128EEENS7_ILi112EEENS7_ILi64EEEEEELi64ENS_10bfloat16_tEfNS_4arch4Sm80ELb1ELb0ELb1ELb1ELb1ELb0ELb1ELb0EEENS1_21CollectiveEpilogueFwdINS6_IJS8_SA_S9_EEENS6_IJNS7_ILi1EEESI_SI_EEESC_SE_Li128ELb1ELb1ELb0ELb0EEENS1_19SingleTileSchedulerILb1ELb0ELb1ELi128EEEEEEEEEvNT_6ParamsE:
[----:B------:R-:W-:Y:S01]  /*0000*/  LDC R1, c[0x0][0x37c] ;  /* 0x0000df00ff017b82 */ /* 0x000fe20000000800 */
[----:B------:R-:W-:Y:S05]  /*0010*/  EXIT ;  /* 0x000000000000794d */ /* 0x000fea0003800000 */
.L_x_7:
        /* <DEDUP_REMOVED lines=14> */
.L_x_25:


//--------------------- .text._ZN7cutlass13device_kernelIN5flash19enable_sm80_to_sm89INS1_16FlashAttnFwdSm80INS1_25CollectiveMainloopFwdSm80ILi4ELi1ELb0EN4cute5tupleIJNS5_1CILi128EEENS7_ILi112EEENS7_ILi64EEEEEELi64ENS_10bfloat16_tEfNS_4arch4Sm80ELb1ELb0ELb1ELb1ELb1ELb1ELb1ELb0EEENS1_21CollectiveEpilogueFwdINS6_IJS8_SA_S9_EEENS6_IJNS7_ILi1EEESI_SI_EEESC_SE_Li128ELb1ELb1ELb0ELb0EEENS1_19SingleTileSchedulerILb1ELb0ELb1ELi128EEEEEEEEEvNT_6ParamsE --------------------------
	.section	.text._ZN7cutlass13device_kernelIN5flash19enable_sm80_to_sm89INS1_16FlashAttnFwdSm80INS1_25CollectiveMainloopFwdSm80ILi4ELi1ELb0EN4cute5tupleIJNS5_1CILi128EEENS7_ILi112EEENS7_ILi64EEEEEELi64ENS_10bfloat16_tEfNS_4arch4Sm80ELb1ELb0ELb1ELb1ELb1ELb1ELb1ELb0EEENS1_21CollectiveEpilogueFwdINS6_IJS8_SA_S9_EEENS6_IJNS7_ILi1EEESI_SI_EEESC_SE_Li128ELb1ELb1ELb0ELb0EEENS1_19SingleTileSchedulerILb1ELb0ELb1ELi128EEEEEEEEEvNT_6ParamsE,"ax",@progbits
	.align	128
.text._ZN7cutlass13device_kernelIN5flash19enable_sm80_to_sm89INS1_16FlashAttnFwdSm80INS1_25CollectiveMainloopFwdSm80ILi4ELi1ELb0EN4cute5tupleIJNS5_1CILi128EEENS7_ILi112EEENS7_ILi64EEEEEELi64ENS_10bfloat16_tEfNS_4arch4Sm80ELb1ELb0ELb1ELb1ELb1ELb1ELb1ELb0EEENS1_21CollectiveEpilogueFwdINS6_IJS8_SA_S9_EEENS6_IJNS7_ILi1EEESI_SI_EEESC_SE_Li128ELb1ELb1ELb0ELb0EEENS1_19SingleTileSchedulerILb1ELb0ELb1ELi128EEEEEEEEEvNT_6ParamsE:
        .type           _ZN7cutlass13device_kernelIN5flash19enable_sm80_to_sm89INS1_16FlashAttnFwdSm80INS1_25CollectiveMainloopFwdSm80ILi4ELi1ELb0EN4cute5tupleIJNS5_1CILi128EEENS7_ILi112EEENS7_ILi64EEEEEELi64ENS_10bfloat16_tEfNS_4arch4Sm80ELb1ELb0ELb1ELb1ELb1ELb1ELb1ELb0EEENS1_21CollectiveEpilogueFwdINS6_IJS8_SA_S9_EEENS6_IJNS7_ILi1EEESI_SI_EEESC_SE_Li128ELb1ELb1ELb0ELb0EEENS1_19SingleTileSchedulerILb1ELb0ELb1ELi128EEEEEEEEEvNT_6ParamsE,@function
        .size           _ZN7cutlass13device_kernelIN5flash19enable_sm80_to_sm89INS1_16FlashAttnFwdSm80INS1_25CollectiveMainloopFwdSm80ILi4ELi1ELb0EN4cute5tupleIJNS5_1CILi128EEENS7_ILi112EEENS7_ILi64EEEEEELi64ENS_10bfloat16_tEfNS_4arch4Sm80ELb1ELb0ELb1ELb1ELb1ELb1ELb1ELb0EEENS1_21CollectiveEpilogueFwdINS6_IJS8_SA_S9_EEENS6_IJNS7_ILi1EEESI_SI_EEESC_SE_Li128ELb1ELb1ELb0ELb0EEENS1_19SingleTileSchedulerILb1ELb0ELb1ELi128EEEEEEEEEvNT_6ParamsE,(.L_x_26 - _ZN7cutlass13device_kernelIN5flash19enable_sm80_to_sm89INS1_16FlashAttnFwdSm80INS1_25CollectiveMainloopFwdSm80ILi4ELi1ELb0EN4cute5tupleIJNS5_1CILi128EEENS7_ILi112EEENS7_ILi64EEEEEELi64ENS_10bfloat16_tEfNS_4arch4Sm80ELb1ELb0ELb1ELb1ELb1ELb1ELb1ELb0EEENS1_21CollectiveEpilogueFwdINS6_IJS8_SA_S9_EEENS6_IJNS7_ILi1EEESI_SI_EEESC_SE_Li128ELb1ELb1ELb0ELb0EEENS1_19SingleTileSchedulerILb1ELb0ELb1ELi128EEEEEEEEEvNT_6ParamsE)
        .other          _ZN7cutlass13device_kernelIN5flash19enable_sm80_to_sm89INS1_16FlashAttnFwdSm80INS1_25CollectiveMainloopFwdSm80ILi4ELi1ELb0EN4cute5tupleIJNS5_1CILi128EEENS7_ILi112EEENS7_ILi64EEEEEELi64ENS_10bfloat16_tEfNS_4arch4Sm80ELb1ELb0ELb1ELb1ELb1ELb1ELb1ELb0EEENS1_21CollectiveEpilogueFwdINS6_IJS8_SA_S9_EEENS6_IJNS7_ILi1EEESI_SI_EEESC_SE_Li128ELb1ELb1ELb0ELb0EEENS1_19SingleTileSchedulerILb1ELb0ELb1ELi128EEEEEEEEEvNT_6ParamsE,@"STO_CUDA_ENTRY STV_DEFAULT"
_ZN7cutlass13device_kernelIN5flash19enable_sm80_to_sm89INS1_16FlashAttnFwdSm80INS1_25CollectiveMainloopFwdSm80ILi4ELi1ELb0EN4cute5tupleIJNS5_1CILi128EEENS7_ILi112EEENS7_ILi64EEEEEELi64ENS_10bfloat16_tEfNS_4arch4Sm80ELb1ELb0ELb1ELb1ELb1ELb1ELb1ELb0EEENS1_21CollectiveEpilogueFwdINS6_IJS8_SA_S9_EEENS6_IJNS7_ILi1EEESI_SI_EEESC_SE_Li128ELb1ELb1ELb0ELb0EEENS1_19SingleTileSchedulerILb1ELb0ELb1ELi128EEEEEEEEEvNT_6ParamsE:
[----:B------:R-:W-:Y:S01]  /*0000*/  LDC R1, c[0x0][0x37c] ;  /* 0x0000df00ff017b82 */ /* 0x000fe20000000800 */
[----:B------:R-:W-:Y:S05]  /*0010*/  EXIT ;  /* 0x000000000000794d */ /* 0x000fea0003800000 */
.L_x_8:
        /* <DEDUP_REMOVED lines=14> */
.L_x_26:


//--------------------- .text._ZN7cutlass13device_kernelIN5flash19enable_sm80_to_sm89INS1_16FlashAttnFwdSm80INS1_25CollectiveMainloopFwdSm80ILi4ELi1ELb0EN4cute5tupleIJNS5_1CILi128EEENS7_ILi112EEENS7_ILi64EEEEEELi64ENS_10bfloat16_tEfNS_4arch4Sm80ELb0ELb0ELb0ELb0ELb1ELb0ELb1ELb0EEENS1_21CollectiveEpilogueFwdINS6_IJS8_SA_S9_EEENS6_IJNS7_ILi1EEESI_SI_EEESC_SE_Li128ELb0ELb1ELb0ELb0EEENS1_19SingleTileSchedulerILb0ELb0ELb1ELi128EEEEEEEEEvNT_6ParamsE --------------------------
	.section	.text._ZN7cutlass13device_kernelIN5flash19enable_sm80_to_sm89INS1_16FlashAttnFwdSm80INS1_25CollectiveMainloopFwdSm80ILi4ELi1ELb0EN4cute5tupleIJNS5_1CILi128EEENS7_ILi112EEENS7_ILi64EEEEEELi64ENS_10bfloat16_tEfNS_4arch4Sm80ELb0ELb0ELb0ELb0ELb1ELb0ELb1ELb0EEENS1_21CollectiveEpilogueFwdINS6_IJS8_SA_S9_EEENS6_IJNS7_ILi1EEESI_SI_EEESC_SE_Li128ELb0ELb1ELb0ELb0EEENS1_19SingleTileSchedulerILb0ELb0ELb1ELi128EEEEEEEEEvNT_6ParamsE,"ax",@progbits
	.align	128
.text._ZN7cutlass13device_kernelIN5flash19enable_sm80_to_sm89INS1_16FlashAttnFwdSm80INS1_25CollectiveMainloopFwdSm80ILi4ELi1ELb0EN4cute5tupleIJNS5_1CILi128EEENS7_ILi112EEENS7_ILi64EEEEEELi64ENS_10bfloat16_tEfNS_4arch4Sm80ELb0ELb0ELb0ELb0ELb1ELb0ELb1ELb0EEENS1_21CollectiveEpilogueFwdINS6_IJS8_SA_S9_EEENS6_IJNS7_ILi1EEESI_SI_EEESC_SE_Li128ELb0ELb1ELb0ELb0EEENS1_19SingleTileSchedulerILb0ELb0ELb1ELi128EEEEEEEEEvNT_6ParamsE:
        .type           _ZN7cutlass13device_kernelIN5flash19enable_sm80_to_sm89INS1_16FlashAttnFwdSm80INS1_25CollectiveMainloopFwdSm80ILi4ELi1ELb0EN4cute5tupleIJNS5_1CILi128EEENS7_ILi112EEENS7_ILi64EEEEEELi64ENS_10bfloat16_tEfNS_4arch4Sm80ELb0ELb0ELb0ELb0ELb1ELb0ELb1ELb0EEENS1_21CollectiveEpilogueFwdINS6_IJS8_SA_S9_EEENS6_IJNS7_ILi1EEESI_SI_EEESC_SE_Li128ELb0ELb1ELb0ELb0EEENS1_19SingleTileSchedulerILb0ELb0ELb1ELi128EEEEEEEEEvNT_6ParamsE,@function
        .size           _ZN7cutlass13device_kernelIN5flash19enable_sm80_to_sm89INS1_16FlashAttnFwdSm80INS1_25CollectiveMainloopFwdSm80ILi4ELi1ELb0EN4cute5tupleIJNS5_1CILi128EEENS7_ILi112EEENS7_ILi64EEEEEELi64ENS_10bfloat16_tEfNS_4arch4Sm80ELb0ELb0ELb0ELb0ELb1ELb0ELb1ELb0EEENS1_21CollectiveEpilogueFwdINS6_IJS8_SA_S9_EEENS6_IJNS7_ILi1EEESI_SI_EEESC_SE_Li128ELb0ELb1ELb0ELb0EEENS1_19SingleTileSchedulerILb0ELb0ELb1ELi128EEEEEEEEEvNT_6ParamsE,(.L_x_27 - _ZN7cutlass13device_kernelIN5flash19enable_sm80_to_sm89INS1_16FlashAttnFwdSm80INS1_25CollectiveMainloopFwdSm80ILi4ELi1ELb0EN4cute5tupleIJNS5_1CILi128EEENS7_ILi112EEENS7_ILi64EEEEEELi64ENS_10bfloat16_tEfNS_4arch4Sm80ELb0ELb0ELb0ELb0ELb1ELb0ELb1ELb0EEENS1_21CollectiveEpilogueFwdINS6_IJS8_SA_S9_EEENS6_IJNS7_ILi1EEESI_SI_EEESC_SE_Li128ELb0ELb1ELb0ELb0EEENS1_19SingleTileSchedulerILb0ELb0ELb1ELi128EEEEEEEEEvNT_6ParamsE)
        .other          _ZN7cutlass13device_kernelIN5flash19enable_sm80_to_sm89INS1_16FlashAttnFwdSm80INS1_25CollectiveMainloopFwdSm80ILi4ELi1ELb0EN4cute5tupleIJNS5_1CILi128EEENS7_ILi112EEENS7_ILi64EEEEEELi64ENS_10bfloat16_tEfNS_4arch4Sm80ELb0ELb0ELb0ELb0ELb1ELb0ELb1ELb0EEENS1_21CollectiveEpilogueFwdINS6_IJS8_SA_S9_EEENS6_IJNS7_ILi1EEESI_SI_EEESC_SE_Li128ELb0ELb1ELb0ELb0EEENS1_19SingleTileSchedulerILb0ELb0ELb1ELi128EEEEEEEEEvNT_6ParamsE,@"STO_CUDA_ENTRY STV_DEFAULT"
_ZN7cutlass13device_kernelIN5flash19enable_sm80_to_sm89INS1_16FlashAttnFwdSm80INS1_25CollectiveMainloopFwdSm80ILi4ELi1ELb0EN4cute5tupleIJNS5_1CILi128EEENS7_ILi112EEENS7_ILi64EEEEEELi64ENS_10bfloat16_tEfNS_4arch4Sm80ELb0ELb0ELb0ELb0ELb1ELb0ELb1ELb0EEENS1_21CollectiveEpilogueFwdINS6_IJS8_SA_S9_EEENS6_IJNS7_ILi1EEESI_SI_EEESC_SE_Li128ELb0ELb1ELb0ELb0EEENS1_19SingleTileSchedulerILb0ELb0ELb1ELi128EEEEEEEEEvNT_6ParamsE:
[----:B------:R-:W-:Y:S01]  /*0000*/  LDC R1, c[0x0][0x37c] ;  /* 0x0000df00ff017b82 */ /* 0x000fe20000000800 */
[----:B------:R-:W-:Y:S05]  /*0010*/  EXIT ;  /* 0x000000000000794d */ /* 0x000fea0003800000 */
.L_x_9:
        /* <DEDUP_REMOVED lines=14> */
.L_x_27:


//--------------------- .text._ZN7cutlass13device_kernelIN5flash19enable_sm80_to_sm89INS1_16FlashAttnFwdSm80INS1_25CollectiveMainloopFwdSm80ILi4ELi1ELb0EN4cute5tupleIJNS5_1CILi128EEENS7_ILi112EEENS7_ILi64EEEEEELi64ENS_10bfloat16_tEfNS_4arch4Sm80ELb0ELb0ELb0ELb1ELb1ELb0ELb1ELb0EEENS1_21CollectiveEpilogueFwdINS6_IJS8_SA_S9_EEENS6_IJNS7_ILi1EEESI_SI_EEESC_SE_Li128ELb1ELb1ELb0ELb0EEENS1_19SingleTileSchedulerILb1ELb0ELb1ELi128EEEEEEEEEvNT_6ParamsE --------------------------
	.section	.text._ZN7cutlass13device_kernelIN5flash19enable_sm80_to_sm89INS1_16FlashAttnFwdSm80INS1_25CollectiveMainloopFwdSm80ILi4ELi1ELb0EN4cute5tupleIJNS5_1CILi128EEENS7_ILi112EEENS7_ILi64EEEEEELi64ENS_10bfloat16_tEfNS_4arch4Sm80ELb0ELb0ELb0ELb1ELb1ELb0ELb1ELb0EEENS1_21CollectiveEpilogueFwdINS6_IJS8_SA_S9_EEENS6_IJNS7_ILi1EEESI_SI_EEESC_SE_Li128ELb1ELb1ELb0ELb0EEENS1_19SingleTileSchedulerILb1ELb0ELb1ELi128EEEEEEEEEvNT_6ParamsE,"ax",@progbits
	.align	128
.text._ZN7cutlass13device_kernelIN5flash19enable_sm80_to_sm89INS1_16FlashAttnFwdSm80INS1_25CollectiveMainloopFwdSm80ILi4ELi1ELb0EN4cute5tupleIJNS5_1CILi128EEENS7_ILi112EEENS7_ILi64EEEEEELi64ENS_10bfloat16_tEfNS_4arch4Sm80ELb0ELb0ELb0ELb1ELb1ELb0ELb1ELb0EEENS1_21CollectiveEpilogueFwdINS6_IJS8_SA_S9_EEENS6_IJNS7_ILi1EEESI_SI_EEESC_SE_Li128ELb1ELb1ELb0ELb0EEENS1_19SingleTileSchedulerILb1ELb0ELb1ELi128EEEEEEEEEvNT_6ParamsE:
        .type           _ZN7cutlass13device_kernelIN5flash19enable_sm80_to_sm89INS1_16FlashAttnFwdSm80INS1_25CollectiveMainloopFwdSm80ILi4ELi1ELb0EN4cute5tupleIJNS5_1CILi128EEENS7_ILi112EEENS7_ILi64EEEEEELi64ENS_10bfloat16_tEfNS_4arch4Sm80ELb0ELb0ELb0ELb1ELb1ELb0ELb1ELb0EEENS1_21CollectiveEpilogueFwdINS6_IJS8_SA_S9_EEENS6_IJNS7_ILi1EEESI_SI_EEESC_SE_Li128ELb1ELb1ELb0ELb0EEENS1_19SingleTileSchedulerILb1ELb0ELb1ELi128EEEEEEEEEvNT_6ParamsE,@function
        .size           _ZN7cutlass13device_kernelIN5flash19enable_sm80_to_sm89INS1_16FlashAttnFwdSm80INS1_25CollectiveMainloopFwdSm80ILi4ELi1ELb0EN4cute5tupleIJNS5_1CILi128EEENS7_ILi112EEENS7_ILi64EEEEEELi64ENS_10bfloat16_tEfNS_4arch4Sm80ELb0ELb0ELb0ELb1ELb1ELb0ELb1ELb0EEENS1_21CollectiveEpilogueFwdINS6_IJS8_SA_S9_EEENS6_IJNS7_ILi1EEESI_SI_EEESC_SE_Li128ELb1ELb1ELb0ELb0EEENS1_19SingleTileSchedulerILb1ELb0ELb1ELi128EEEEEEEEEvNT_6ParamsE,(.L_x_28 - _ZN7cutlass13device_kernelIN5flash19enable_sm80_to_sm89INS1_16FlashAttnFwdSm80INS1_25CollectiveMainloopFwdSm80ILi4ELi1ELb0EN4cute5tupleIJNS5_1CILi128EEENS7_ILi112EEENS7_ILi64EEEEEELi64ENS_10bfloat16_tEfNS_4arch4Sm80ELb0ELb0ELb0ELb1ELb1ELb0ELb1ELb0EEENS1_21CollectiveEpilogueFwdINS6_IJS8_SA_S9_EEENS6_IJNS7_ILi1EEESI_SI_EEESC_SE_Li128ELb1ELb1ELb0ELb0EEENS1_19SingleTileSchedulerILb1ELb0ELb1ELi128EEEEEEEEEvNT_6ParamsE)
        .other          _ZN7cutlass13device_kernelIN5flash19enable_sm80_to_sm89INS1_16FlashAttnFwdSm80INS1_25CollectiveMainloopFwdSm80ILi4ELi1ELb0EN4cute5tupleIJNS5_1CILi128EEENS7_ILi112EEENS7_ILi64EEEEEELi64ENS_10bfloat16_tEfNS_4arch4Sm80ELb0ELb0ELb0ELb1ELb1ELb0ELb1ELb0EEENS1_21CollectiveEpilogueFwdINS6_IJS8_SA_S9_EEENS6_IJNS7_ILi1EEESI_SI_EEESC_SE_Li128ELb1ELb1ELb0ELb0EEENS1_19SingleTileSchedulerILb1ELb0ELb1ELi128EEEEEEEEEvNT_6ParamsE,@"STO_CUDA_ENTRY STV_DEFAULT"
_ZN7cutlass13device_kernelIN5flash19enable_sm80_to_sm89INS1_16FlashAttnFwdSm80INS1_25CollectiveMainloopFwdSm80ILi4ELi1ELb0EN4cute5tupleIJNS5_1CILi128EEENS7_ILi112EEENS7_ILi64EEEEEELi64ENS_10bfloat16_tEfNS_4arch4Sm80ELb0ELb0ELb0ELb1ELb1ELb0ELb1ELb0EEENS1_21CollectiveEpilogueFwdINS6_IJS8_SA_S9_EEENS6_IJNS7_ILi1EEESI_SI_EEESC_SE_Li128ELb1ELb1ELb0ELb0EEENS1_19SingleTileSchedulerILb1ELb0ELb1ELi128EEEEEEEEEvNT_6ParamsE:
[----:B------:R-:W-:Y:S01]  /*0000*/  LDC R1, c[0x0][0x37c] ;  /* 0x0000df00ff017b82 */ /* 0x000fe20000000800 */
[----:B------:R-:W-:Y:S05]  /*0010*/  EXIT ;  /* 0x000000000000794d */ /* 0x000fea0003800000 */
.L_x_10:
        /* <DEDUP_REMOVED lines=14> */
.L_x_28:


//--------------------- .text._ZN7cutlass13device_kernelIN5flash19enable_sm80_to_sm89INS1_16FlashAttnFwdSm80INS1_25CollectiveMainloopFwdSm80ILi4ELi1ELb0EN4cute5tupleIJNS5_1CILi128EEENS7_ILi112EEENS7_ILi64EEEEEELi64ENS_10bfloat16_tEfNS_4arch4Sm80ELb0ELb0ELb0ELb1ELb1ELb1ELb1ELb0EEENS1_21CollectiveEpilogueFwdINS6_IJS8_SA_S9_EEENS6_IJNS7_ILi1EEESI_SI_EEESC_SE_Li128ELb1ELb1ELb0ELb0EEENS1_19SingleTileSchedulerILb1ELb0ELb1ELi128EEEEEEEEEvNT_6ParamsE --------------------------
	.section	.text._ZN7cutlass13device_kernelIN5flash19enable_sm80_to_sm89INS1_16FlashAttnFwdSm80INS1_25CollectiveMainloopFwdSm80ILi4ELi1ELb0EN4cute5tupleIJNS5_1CILi128EEENS7_ILi112EEENS7_ILi64EEEEEELi64ENS_10bfloat16_tEfNS_4arch4Sm80ELb0ELb0ELb0ELb1ELb1ELb1ELb1ELb0EEENS1_21CollectiveEpilogueFwdINS6_IJS8_SA_S9_EEENS6_IJNS7_ILi1EEESI_SI_EEESC_SE_Li128ELb1ELb1ELb0ELb0EEENS1_19SingleTileSchedulerILb1ELb0ELb1ELi128EEEEEEEEEvNT_6ParamsE,"ax",@progbits
	.align	128
.text._ZN7cutlass13device_kernelIN5flash19enable_sm80_to_sm89INS1_16FlashAttnFwdSm80INS1_25CollectiveMainloopFwdSm80ILi4ELi1ELb0EN4cute5tupleIJNS5_1CILi128EEENS7_ILi112EEENS7_ILi64EEEEEELi64ENS_10bfloat16_tEfNS_4arch4Sm80ELb0ELb0ELb0ELb1ELb1ELb1ELb1ELb0EEENS1_21CollectiveEpilogueFwdINS6_IJS8_SA_S9_EEENS6_IJNS7_ILi1EEESI_SI_EEESC_SE_Li128ELb1ELb1ELb0ELb0EEENS1_19SingleTileSchedulerILb1ELb0ELb1ELi128EEEEEEEEEvNT_6ParamsE:
        .type           _ZN7cutlass13device_kernelIN5flash19enable_sm80_to_sm89INS1_16FlashAttnFwdSm80INS1_25CollectiveMainloopFwdSm80ILi4ELi1ELb0EN4cute5tupleIJNS5_1CILi128EEENS7_ILi112EEENS7_ILi64EEEEEELi64ENS_10bfloat16_tEfNS_4arch4Sm80ELb0ELb0ELb0ELb1ELb1ELb1ELb1ELb0EEENS1_21CollectiveEpilogueFwdINS6_IJS8_SA_S9_EEENS6_IJNS7_ILi1EEESI_SI_EEESC_SE_Li128ELb1ELb1ELb0ELb0EEENS1_19SingleTileSchedulerILb1ELb0ELb1ELi128EEEEEEEEEvNT_6ParamsE,@function
        .size           _ZN7cutlass13device_kernelIN5flash19enable_sm80_to_sm89INS1_16FlashAttnFwdSm80INS1_25CollectiveMainloopFwdSm80ILi4ELi1ELb0EN4cute5tupleIJNS5_1CILi128EEENS7_ILi112EEENS7_ILi64EEEEEELi64ENS_10bfloat16_tEfNS_4arch4Sm80ELb0ELb0ELb0ELb1ELb1ELb1ELb1ELb0EEENS1_21CollectiveEpilogueFwdINS6_IJS8_SA_S9_EEENS6_IJNS7_ILi1EEESI_SI_EEESC_SE_Li128ELb1ELb1ELb0ELb0EEENS1_19SingleTileSchedulerILb1ELb0ELb1ELi128EEEEEEEEEvNT_6ParamsE,(.L_x_29 - _ZN7cutlass13device_kernelIN5flash19enable_sm80_to_sm89INS1_16FlashAttnFwdSm80INS1_25CollectiveMainloopFwdSm80ILi4ELi1ELb0EN4cute5tupleIJNS5_1CILi128EEENS7_ILi112EEENS7_ILi64EEEEEELi64ENS_10bfloat16_tEfNS_4arch4Sm80ELb0ELb0ELb0ELb1ELb1ELb1ELb1ELb0EEENS1_21CollectiveEpilogueFwdINS6_IJS8_SA_S9_EEENS6_IJNS7_ILi1EEESI_SI_EEESC_SE_Li128ELb1ELb1ELb0ELb0EEENS1_19SingleTileSchedulerILb1ELb0ELb1ELi128EEEEEEEEEvNT_6ParamsE)
        .other          _ZN7cutlass13device_kernelIN5flash19enable_sm80_to_sm89INS1_16FlashAttnFwdSm80INS1_25CollectiveMainloopFwdSm80ILi4ELi1ELb0EN4cute5tupleIJNS5_1CILi128EEENS7_ILi112EEENS7_ILi64EEEEEELi64ENS_10bfloat16_tEfNS_4arch4Sm80ELb0ELb0ELb0ELb1ELb1ELb1ELb1ELb0EEENS1_21CollectiveEpilogueFwdINS6_IJS8_SA_S9_EEENS6_IJNS7_ILi1EEESI_SI_EEESC_SE_Li128ELb1ELb1ELb0ELb0EEENS1_19SingleTileSchedulerILb1ELb0ELb1ELi128EEEEEEEEEvNT_6ParamsE,@"STO_CUDA_ENTRY STV_DEFAULT"
_ZN7cutlass13device_kernelIN5flash19enable_sm80_to_sm89INS1_16FlashAttnFwdSm80INS1_25CollectiveMainloopFwdSm80ILi4ELi1ELb0EN4cute5tupleIJNS5_1CILi128EEENS7_ILi112EEENS7_ILi64EEEEEELi64ENS_10bfloat16_tEfNS_4arch4Sm80ELb0ELb0ELb0ELb1ELb1ELb1ELb1ELb0EEENS1_21CollectiveEpilogueFwdINS6_IJS8_SA_S9_EEENS6_IJNS7_ILi1EEESI_SI_EEESC_SE_Li128ELb1ELb1ELb0ELb0EEENS1_19SingleTileSchedulerILb1ELb0ELb1ELi128EEEEEEEEEvNT_6ParamsE:
[----:B------:R-:W-:Y:S01]  /*0000*/  LDC R1, c[0x0][0x37c] ;  /* 0x0000df00ff017b82 */ /* 0x000fe20000000800 */
[----:B------:R-:W-:Y:S05]  /*0010*/  EXIT ;  /* 0x000000000000794d */ /* 0x000fea0003800000 */
.L_x_11:
        /* <DEDUP_REMOVED lines=14> */
.L_x_29:


//--------------------- .text._ZN7cutlass13device_kernelIN5flash19enable_sm80_to_sm89INS1_16FlashAttnFwdSm80INS1_25CollectiveMainloopFwdSm80ILi4ELi1ELb0EN4cute5tupleIJNS5_1CILi128EEENS7_ILi96EEENS7_ILi64EEEEEELi64ENS_10bfloat16_tEfNS_4arch4Sm80ELb0ELb1ELb0ELb0ELb1ELb0ELb1ELb0EEENS1_21CollectiveEpilogueFwdINS6_IJS8_SA_S9_EEENS6_IJNS7_ILi1EEESI_SI_EEESC_SE_Li128ELb0ELb1ELb0ELb0EEENS1_19SingleTileSchedulerILb0ELb0ELb1ELi128EEEEEEEEEvNT_6ParamsE --------------------------
	.section	.text._ZN7cutlass13device_kernelIN5flash19enable_sm80_to_sm89INS1_16FlashAttnFwdSm80INS1_25CollectiveMainloopFwdSm80ILi4ELi1ELb0EN4cute5tupleIJNS5_1CILi128EEENS7_ILi96EEENS7_ILi64EEEEEELi64ENS_10bfloat16_tEfNS_4arch4Sm80ELb0ELb1ELb0ELb0ELb1ELb0ELb1ELb0EEENS1_21CollectiveEpilogueFwdINS6_IJS8_SA_S9_EEENS6_IJNS7_ILi1EEESI_SI_EEESC_SE_Li128ELb0ELb1ELb0ELb0EEENS1_19SingleTileSchedulerILb0ELb0ELb1ELi128EEEEEEEEEvNT_6ParamsE,"ax",@progbits
	.align	128
.text._ZN7cutlass13device_kernelIN5flash19enable_sm80_to_sm89INS1_16FlashAttnFwdSm80INS1_25CollectiveMainloopFwdSm80ILi4ELi1ELb0EN4cute5tupleIJNS5_1CILi128EEENS7_ILi96EEENS7_ILi64EEEEEELi64ENS_10bfloat16_tEfNS_4arch4Sm80ELb0ELb1ELb0ELb0ELb1ELb0ELb1ELb0EEENS1_21CollectiveEpilogueFwdINS6_IJS8_SA_S9_EEENS6_IJNS7_ILi1EEESI_SI_EEESC_SE_Li128ELb0ELb1ELb0ELb0EEENS1_19SingleTileSchedulerILb0ELb0ELb1ELi128EEEEEEEEEvNT_6ParamsE:
        .type           _ZN7cutlass13device_kernelIN5flash19enable_sm80_to_sm89INS1_16FlashAttnFwdSm80INS1_25CollectiveMainloopFwdSm80ILi4ELi1ELb0EN4cute5tupleIJNS5_1CILi128EEENS7_ILi96EEENS7_ILi64EEEEEELi64ENS_10bfloat16_tEfNS_4arch4Sm80ELb0ELb1ELb0ELb0ELb1ELb0ELb1ELb0EEENS1_21CollectiveEpilogueFwdINS6_IJS8_SA_S9_EEENS6_IJNS7_ILi1EEESI_SI_EEESC_SE_Li128ELb0ELb1ELb0ELb0EEENS1_19SingleTileSchedulerILb0ELb0ELb1ELi128EEEEEEEEEvNT_6ParamsE,@function
        .size           _ZN7cutlass13device_kernelIN5flash19enable_sm80_to_sm89INS1_16FlashAttnFwdSm80INS1_25CollectiveMainloopFwdSm80ILi4ELi1ELb0EN4cute5tupleIJNS5_1CILi128EEENS7_ILi96EEENS7_ILi64EEEEEELi64ENS_10bfloat16_tEfNS_4arch4Sm80ELb0ELb1ELb0ELb0ELb1ELb0ELb1ELb0EEENS1_21CollectiveEpilogueFwdINS6_IJS8_SA_S9_EEENS6_IJNS7_ILi1EEESI_SI_EEESC_SE_Li128ELb0ELb1ELb0ELb0EEENS1_19SingleTileSchedulerILb0ELb0ELb1ELi128EEEEEEEEEvNT_6ParamsE,(.L_x_30 - _ZN7cutlass13device_kernelIN5flash19enable_sm80_to_sm89INS1_16FlashAttnFwdSm80INS1_25CollectiveMainloopFwdSm80ILi4ELi1ELb0EN4cute5tupleIJNS5_1CILi128EEENS7_ILi96EEENS7_ILi64EEEEEELi64ENS_10bfloat16_tEfNS_4arch4Sm80ELb0ELb1ELb0ELb0ELb1ELb0ELb1ELb0EEENS1_21CollectiveEpilogueFwdINS6_IJS8_SA_S9_EEENS6_IJNS7_ILi1EEESI_SI_EEESC_SE_Li128ELb0ELb1ELb0ELb0EEENS1_19SingleTileSchedulerILb0ELb0ELb1ELi128EEEEEEEEEvNT_6ParamsE)
        .other          _ZN7cutlass13device_kernelIN5flash19enable_sm80_to_sm89INS1_16FlashAttnFwdSm80INS1_25CollectiveMainloopFwdSm80ILi4ELi1ELb0EN4cute5tupleIJNS5_1CILi128EEENS7_ILi96EEENS7_ILi64EEEEEELi64ENS_10bfloat16_tEfNS_4arch4Sm80ELb0ELb1ELb0ELb0ELb1ELb0ELb1ELb0EEENS1_21CollectiveEpilogueFwdINS6_IJS8_SA_S9_EEENS6_IJNS7_ILi1EEESI_SI_EEESC_SE_Li128ELb0ELb1ELb0ELb0EEENS1_19SingleTileSchedulerILb0ELb0ELb1ELi128EEEEEEEEEvNT_6ParamsE,@"STO_CUDA_ENTRY STV_DEFAULT"
_ZN7cutlass13device_kernelIN5flash19enable_sm80_to_sm89INS1_16FlashAttnFwdSm80INS1_25CollectiveMainloopFwdSm80ILi4ELi1ELb0EN4cute5tupleIJNS5_1CILi128EEENS7_ILi96EEENS7_ILi64EEEEEELi64ENS_10bfloat16_tEfNS_4arch4Sm80ELb0ELb1ELb0ELb0ELb1ELb0ELb1ELb0EEENS1_21CollectiveEpilogueFwdINS6_IJS8_SA_S9_EEENS6_IJNS7_ILi1EEESI_SI_EEESC_SE_Li128ELb0ELb1ELb0ELb0EEENS1_19SingleTileSchedulerILb0ELb0ELb1ELi128EEEEEEEEEvNT_6ParamsE:
[----:B------:R-:W-:Y:S01]  /*0000*/  LDC R1, c[0x0][0x37c] ;  /* 0x0000df00ff017b82 */ /* 0x000fe20000000800 */
[----:B------:R-:W-:Y:S05]  /*0010*/  EXIT ;  /* 0x000000000000794d */ /* 0x000fea0003800000 */
.L_x_12:
        /* <DEDUP_REMOVED lines=14> */
.L_x_30:


//--------------------- .text._ZN7cutlass13device_kernelIN5flash19enable_sm80_to_sm89INS1_16FlashAttnFwdSm80INS1_25CollectiveMainloopFwdSm80ILi4ELi1ELb0EN4cute5tupleIJNS5_1CILi128EEENS7_ILi96EEENS7_ILi64EEEEEELi64ENS_10bfloat16_tEfNS_4arch4Sm80ELb0ELb1ELb0ELb1ELb1ELb0ELb1ELb0EEENS1_21CollectiveEpilogueFwdINS6_IJS8_SA_S9_EEENS6_IJNS7_ILi1EEESI_SI_EEESC_SE_Li128ELb1ELb1ELb0ELb0EEENS1_19SingleTileSchedulerILb1ELb0ELb1ELi128EEEEEEEEEvNT_6ParamsE --------------------------
	.section	.text._ZN7cutlass13device_kernelIN5flash19enable_sm80_to_sm89INS1_16FlashAttnFwdSm80INS1_25CollectiveMainloopFwdSm80ILi4ELi1ELb0EN4cute5tupleIJNS5_1CILi128EEENS7_ILi96EEENS7_ILi64EEEEEELi64ENS_10bfloat16_tEfNS_4arch4Sm80ELb0ELb1ELb0ELb1ELb1ELb0ELb1ELb0EEENS1_21CollectiveEpilogueFwdINS6_IJS8_SA_S9_EEENS6_IJNS7_ILi1EEESI_SI_EEESC_SE_Li128ELb1ELb1ELb0ELb0EEENS1_19SingleTileSchedulerILb1ELb0ELb1ELi128EEEEEEEEEvNT_6ParamsE,"ax",@progbits
	.align	128
.text._ZN7cutlass13device_kernelIN5flash19enable_sm80_to_sm89INS1_16FlashAttnFwdSm80INS1_25CollectiveMainloopFwdSm80ILi4ELi1ELb0EN4cute5tupleIJNS5_1CILi128EEENS7_ILi96EEENS7_ILi64EEEEEELi64ENS_10bfloat16_tEfNS_4arch4Sm80ELb0ELb1ELb0ELb1ELb1ELb0ELb1ELb0EEENS1_21CollectiveEpilogueFwdINS6_IJS8_SA_S9_EEENS6_IJNS7_ILi1EEESI_SI_EEESC_SE_Li128ELb1ELb1ELb0ELb0EEENS1_19SingleTileSchedulerILb1ELb0ELb1ELi128EEEEEEEEEvNT_6ParamsE:
        .type           _ZN7cutlass13device_kernelIN5flash19enable_sm80_to_sm89INS1_16FlashAttnFwdSm80INS1_25CollectiveMainloopFwdSm80ILi4ELi1ELb0EN4cute5tupleIJNS5_1CILi128EEENS7_ILi96EEENS7_ILi64EEEEEELi64ENS_10bfloat16_tEfNS_4arch4Sm80ELb0ELb1ELb0ELb1ELb1ELb0ELb1ELb0EEENS1_21CollectiveEpilogueFwdINS6_IJS8_SA_S9_EEENS6_IJNS7_ILi1EEESI_SI_EEESC_SE_Li128ELb1ELb1ELb0ELb0EEENS1_19SingleTileSchedulerILb1ELb0ELb1ELi128EEEEEEEEEvNT_6ParamsE,@function
        .size           _ZN7cutlass13device_kernelIN5flash19enable_sm80_to_sm89INS1_16FlashAttnFwdSm80INS1_25CollectiveMainloopFwdSm80ILi4ELi1ELb0EN4cute5tupleIJNS5_1CILi128EEENS7_ILi96EEENS7_ILi64EEEEEELi64ENS_10bfloat16_tEfNS_4arch4Sm80ELb0ELb1ELb0ELb1ELb1ELb0ELb1ELb0EEENS1_21CollectiveEpilogueFwdINS6_IJS8_SA_S9_EEENS6_IJNS7_ILi1EEESI_SI_EEESC_SE_Li128ELb1ELb1ELb0ELb0EEENS1_19SingleTileSchedulerILb1ELb0ELb1ELi128EEEEEEEEEvNT_6ParamsE,(.L_x_31 - _ZN7cutlass13device_kernelIN5flash19enable_sm80_to_sm89INS1_16FlashAttnFwdSm80INS1_25CollectiveMainloopFwdSm80ILi4ELi1ELb0EN4cute5tupleIJNS5_1CILi128EEENS7_ILi96EEENS7_ILi64EEEEEELi64ENS_10bfloat16_tEfNS_4arch4Sm80ELb0ELb1ELb0ELb1ELb1ELb0ELb1ELb0EEENS1_21CollectiveEpilogueFwdINS6_IJS8_SA_S9_EEENS6_IJNS7_ILi1EEESI_SI_EEESC_SE_Li128ELb1ELb1ELb0ELb0EEENS1_19SingleTileSchedulerILb1ELb0ELb1ELi128EEEEEEEEEvNT_6ParamsE)
        .other          _ZN7cutlass13device_kernelIN5flash19enable_sm80_to_sm89INS1_16FlashAttnFwdSm80INS1_25CollectiveMainloopFwdSm80ILi4ELi1ELb0EN4cute5tupleIJNS5_1CILi128EEENS7_ILi96EEENS7_ILi64EEEEEELi64ENS_10bfloat16_tEfNS_4arch4Sm80ELb0ELb1ELb0ELb1ELb1ELb0ELb1ELb0EEENS1_21CollectiveEpilogueFwdINS6_IJS8_SA_S9_EEENS6_IJNS7_ILi1EEESI_SI_EEESC_SE_Li128ELb1ELb1ELb0ELb0EEENS1_19SingleTileSchedulerILb1ELb0ELb1ELi128EEEEEEEEEvNT_6ParamsE,@"STO_CUDA_ENTRY STV_DEFAULT"
_ZN7cutlass13device_kernelIN5flash19enable_sm80_to_sm89INS1_16FlashAttnFwdSm80INS1_25CollectiveMainloopFwdSm80ILi4ELi1ELb0EN4cute5tupleIJNS5_1CILi128EEENS7_ILi96EEENS7_ILi64EEEEEELi64ENS_10bfloat16_tEfNS_4arch4Sm80ELb0ELb1ELb0ELb1ELb1ELb0ELb1ELb0EEENS1_21CollectiveEpilogueFwdINS6_IJS8_SA_S9_EEENS6_IJNS7_ILi1EEESI_SI_EEESC_SE_Li128ELb1ELb1ELb0ELb0EEENS1_19SingleTileSchedulerILb1ELb0ELb1ELi128EEEEEEEEEvNT_6ParamsE:
[----:B------:R-:W-:Y:S01]  /*0000*/  LDC R1, c[0x0][0x37c] ;  /* 0x0000df00ff017b82 */ /* 0x000fe20000000800 */
[----:B------:R-:W-:Y:S05]  /*0010*/  EXIT ;  /* 0x000000000000794d */ /* 0x000fea0003800000 */
.L_x_13:
        /* <DEDUP_REMOVED lines=14> */
.L_x_31:


//--------------------- .text._ZN7cutlass13device_kernelIN5flash19enable_sm80_to_sm89INS1_16FlashAttnFwdSm80INS1_25CollectiveMainloopFwdSm80ILi4ELi1ELb0EN4cute5tupleIJNS5_1CILi128EEENS7_ILi96EEENS7_ILi64EEEEEELi64ENS_10bfloat16_tEfNS_4arch4Sm80ELb0ELb1ELb0ELb1ELb1ELb1ELb1ELb0EEENS1_21CollectiveEpilogueFwdINS6_IJS8_SA_S9_EEENS6_IJNS7_ILi1EEESI_SI_EEESC_SE_Li128ELb1ELb1ELb0ELb0EEENS1_19SingleTileSchedulerILb1ELb0ELb1ELi128EEEEEEEEEvNT_6ParamsE --------------------------
	.section	.text._ZN7cutlass13device_kernelIN5flash19enable_sm80_to_sm89INS1_16FlashAttnFwdSm80INS1_25CollectiveMainloopFwdSm80ILi4ELi1ELb0EN4cute5tupleIJNS5_1CILi128EEENS7_ILi96EEENS7_ILi64EEEEEELi64ENS_10bfloat16_tEfNS_4arch4Sm80ELb0ELb1ELb0ELb1ELb1ELb1ELb1ELb0EEENS1_21CollectiveEpilogueFwdINS6_IJS8_SA_S9_EEENS6_IJNS7_ILi1EEESI_SI_EEESC_SE_Li128ELb1ELb1ELb0ELb0EEENS1_19SingleTileSchedulerILb1ELb0ELb1ELi128EEEEEEEEEvNT_6ParamsE,"ax",@progbits
	.align	128
.text._ZN7cutlass13device_kernelIN5flash19enable_sm80_to_sm89INS1_16FlashAttnFwdSm80INS1_25CollectiveMainloopFwdSm80ILi4ELi1ELb0EN4cute5tupleIJNS5_1CILi128EEENS7_ILi96EEENS7_ILi64EEEEEELi64ENS_10bfloat16_tEfNS_4arch4Sm80ELb0ELb1ELb0ELb1ELb1ELb1ELb1ELb0EEENS1_21CollectiveEpilogueFwdINS6_IJS8_SA_S9_EEENS6_IJNS7_ILi1EEESI_SI_EEESC_SE_Li128ELb1ELb1ELb0ELb0EEENS1_19SingleTileSchedulerILb1ELb0ELb1ELi128EEEEEEEEEvNT_6ParamsE:
        .type           _ZN7cutlass13device_kernelIN5flash19enable_sm80_to_sm89INS1_16FlashAttnFwdSm80INS1_25CollectiveMainloopFwdSm80ILi4ELi1ELb0EN4cute5tupleIJNS5_1CILi128EEENS7_ILi96EEENS7_ILi64EEEEEELi64ENS_10bfloat16_tEfNS_4arch4Sm80ELb0ELb1ELb0ELb1ELb1ELb1ELb1ELb0EEENS1_21CollectiveEpilogueFwdINS6_IJS8_SA_S9_EEENS6_IJNS7_ILi1EEESI_SI_EEESC_SE_Li128ELb1ELb1ELb0ELb0EEENS1_19SingleTileSchedulerILb1ELb0ELb1ELi128EEEEEEEEEvNT_6ParamsE,@function
        .size           _ZN7cutlass13device_kernelIN5flash19enable_sm80_to_sm89INS1_16FlashAttnFwdSm80INS1_25CollectiveMainloopFwdSm80ILi4ELi1ELb0EN4cute5tupleIJNS5_1CILi128EEENS7_ILi96EEENS7_ILi64EEEEEELi64ENS_10bfloat16_tEfNS_4arch4Sm80ELb0ELb1ELb0ELb1ELb1ELb1ELb1ELb0EEENS1_21CollectiveEpilogueFwdINS6_IJS8_SA_S9_EEENS6_IJNS7_ILi1EEESI_SI_EEESC_SE_Li128ELb1ELb1ELb0ELb0EEENS1_19SingleTileSchedulerILb1ELb0ELb1ELi128EEEEEEEEEvNT_6ParamsE,(.L_x_32 - _ZN7cutlass13device_kernelIN5flash19enable_sm80_to_sm89INS1_16FlashAttnFwdSm80INS1_25CollectiveMainloopFwdSm80ILi4ELi1ELb0EN4cute5tupleIJNS5_1CILi128EEENS7_ILi96EEENS7_ILi64EEEEEELi64ENS_10bfloat16_tEfNS_4arch4Sm80ELb0ELb1ELb0ELb1ELb1ELb1ELb1ELb0EEENS1_21CollectiveEpilogueFwdINS6_IJS8_SA_S9_EEENS6_IJNS7_ILi1EEESI_SI_EEESC_SE_Li128ELb1ELb1ELb0ELb0EEENS1_19SingleTileSchedulerILb1ELb0ELb1ELi128EEEEEEEEEvNT_6ParamsE)
        .other          _ZN7cutlass13device_kernelIN5flash19enable_sm80_to_sm89INS1_16FlashAttnFwdSm80INS1_25CollectiveMainloopFwdSm80ILi4ELi1ELb0EN4cute5tupleIJNS5_1CILi128EEENS7_ILi96EEENS7_ILi64EEEEEELi64ENS_10bfloat16_tEfNS_4arch4Sm80ELb0ELb1ELb0ELb1ELb1ELb1ELb1ELb0EEENS1_21CollectiveEpilogueFwdINS6_IJS8_SA_S9_EEENS6_IJNS7_ILi1EEESI_SI_EEESC_SE_Li128ELb1ELb1ELb0ELb0EEENS1_19SingleTileSchedulerILb1ELb0ELb1ELi128EEEEEEEEEvNT_6ParamsE,@"STO_CUDA_ENTRY STV_DEFAULT"
_ZN7cutlass13device_kernelIN5flash19enable_sm80_to_sm89INS1_16FlashAttnFwdSm80INS1_25CollectiveMainloopFwdSm80ILi4ELi1ELb0EN4cute5tupleIJNS5_1CILi128EEENS7_ILi96EEENS7_ILi64EEEEEELi64ENS_10bfloat16_tEfNS_4arch4Sm80ELb0ELb1ELb0ELb1ELb1ELb1ELb1ELb0EEENS1_21CollectiveEpilogueFwdINS6_IJS8_SA_S9_EEENS6_IJNS7_ILi1EEESI_SI_EEESC_SE_Li128ELb1ELb1ELb0ELb0EEENS1_19SingleTileSchedulerILb1ELb0ELb1ELi128EEEEEEEEEvNT_6ParamsE:
[----:B------:R-:W-:Y:S01]  /*0000*/  LDC R1, c[0x0][0x37c] ;  /* 0x0000df00ff017b82 */ /* 0x000fe20000000800 */
[----:B------:R-:W-:Y:S05]  /*0010*/  EXIT ;  /* 0x000000000000794d */ /* 0x000fea0003800000 */
.L_x_14:
        /* <DEDUP_REMOVED lines=14> */
.L_x_32:


//--------------------- .text._ZN7cutlass13device_kernelIN5flash19enable_sm80_to_sm89INS1_16FlashAttnFwdSm80INS1_25CollectiveMainloopFwdSm80ILi4ELi1ELb0EN4cute5tupleIJNS5_1CILi128EEENS7_ILi112EEENS7_ILi64EEEEEELi64ENS_10bfloat16_tEfNS_4arch4Sm80ELb1ELb0ELb0ELb0ELb1ELb0ELb1ELb0EEENS1_21CollectiveEpilogueFwdINS6_IJS8_SA_S9_EEENS6_IJNS7_ILi1EEESI_SI_EEESC_SE_Li128ELb0ELb1ELb0ELb0EEENS1_30DynamicPersistentTileSchedulerILi128ELi128ELb0ELb1ELb0EEEEEEEEEvNT_6ParamsE --------------------------
	.section	.text._ZN7cutlass13device_kernelIN5flash19enable_sm80_to_sm89INS1_16FlashAttnFwdSm80INS1_25CollectiveMainloopFwdSm80ILi4ELi1ELb0EN4cute5tupleIJNS5_1CILi128EEENS7_ILi112EEENS7_ILi64EEEEEELi64ENS_10bfloat16_tEfNS_4arch4Sm80ELb1ELb0ELb0ELb0ELb1ELb0ELb1ELb0EEENS1_21CollectiveEpilogueFwdINS6_IJS8_SA_S9_EEENS6_IJNS7_ILi1EEESI_SI_EEESC_SE_Li128ELb0ELb1ELb0ELb0EEENS1_30DynamicPersistentTileSchedulerILi128ELi128ELb0ELb1ELb0EEEEEEEEEvNT_6ParamsE,"ax",@progbits
	.align	128
.text._ZN7cutlass13device_kernelIN5flash19enable_sm80_to_sm89INS1_16FlashAttnFwdSm80INS1_25CollectiveMainloopFwdSm80ILi4ELi1ELb0EN4cute5tupleIJNS5_1CILi128EEENS7_ILi112EEENS7_ILi64EEEEEELi64ENS_10bfloat16_tEfNS_4arch4Sm80ELb1ELb0ELb0ELb0ELb1ELb0ELb1ELb0EEENS1_21CollectiveEpilogueFwdINS6_IJS8_SA_S9_EEENS6_IJNS7_ILi1EEESI_SI_EEESC_SE_Li128ELb0ELb1ELb0ELb0EEENS1_30DynamicPersistentTileSchedulerILi128ELi128ELb0ELb1ELb0EEEEEEEEEvNT_6ParamsE:
        .type           _ZN7cutlass13device_kernelIN5flash19enable_sm80_to_sm89INS1_16FlashAttnFwdSm80INS1_25CollectiveMainloopFwdSm80ILi4ELi1ELb0EN4cute5tupleIJNS5_1CILi128EEENS7_ILi112EEENS7_ILi64EEEEEELi64ENS_10bfloat16_tEfNS_4arch4Sm80ELb1ELb0ELb0ELb0ELb1ELb0ELb1ELb0EEENS1_21CollectiveEpilogueFwdINS6_IJS8_SA_S9_EEENS6_IJNS7_ILi1EEESI_SI_EEESC_SE_Li128ELb0ELb1ELb0ELb0EEENS1_30DynamicPersistentTileSchedulerILi128ELi128ELb0ELb1ELb0EEEEEEEEEvNT_6ParamsE,@function
        .size           _ZN7cutlass13device_kernelIN5flash19enable_sm80_to_sm89INS1_16FlashAttnFwdSm80INS1_25CollectiveMainloopFwdSm80ILi4ELi1ELb0EN4cute5tupleIJNS5_1CILi128EEENS7_ILi112EEENS7_ILi64EEEEEELi64ENS_10bfloat16_tEfNS_4arch4Sm80ELb1ELb0ELb0ELb0ELb1ELb0ELb1ELb0EEENS1_21CollectiveEpilogueFwdINS6_IJS8_SA_S9_EEENS6_IJNS7_ILi1EEESI_SI_EEESC_SE_Li128ELb0ELb1ELb0ELb0EEENS1_30DynamicPersistentTileSchedulerILi128ELi128ELb0ELb1ELb0EEEEEEEEEvNT_6ParamsE,(.L_x_33 - _ZN7cutlass13device_kernelIN5flash19enable_sm80_to_sm89INS1_16FlashAttnFwdSm80INS1_25CollectiveMainloopFwdSm80ILi4ELi1ELb0EN4cute5tupleIJNS5_1CILi128EEENS7_ILi112EEENS7_ILi64EEEEEELi64ENS_10bfloat16_tEfNS_4arch4Sm80ELb1ELb0ELb0ELb0ELb1ELb0ELb1ELb0EEENS1_21CollectiveEpilogueFwdINS6_IJS8_SA_S9_EEENS6_IJNS7_ILi1EEESI_SI_EEESC_SE_Li128ELb0ELb1ELb0ELb0EEENS1_30DynamicPersistentTileSchedulerILi128ELi128ELb0ELb1ELb0EEEEEEEEEvNT_6ParamsE)
        .other          _ZN7cutlass13device_kernelIN5flash19enable_sm80_to_sm89INS1_16FlashAttnFwdSm80INS1_25CollectiveMainloopFwdSm80ILi4ELi1ELb0EN4cute5tupleIJNS5_1CILi128EEENS7_ILi112EEENS7_ILi64EEEEEELi64ENS_10bfloat16_tEfNS_4arch4Sm80ELb1ELb0ELb0ELb0ELb1ELb0ELb1ELb0EEENS1_21CollectiveEpilogueFwdINS6_IJS8_SA_S9_EEENS6_IJNS7_ILi1EEESI_SI_EEESC_SE_Li128ELb0ELb1ELb0ELb0EEENS1_30DynamicPersistentTileSchedulerILi128ELi128ELb0ELb1ELb0EEEEEEEEEvNT_6ParamsE,@"STO_CUDA_ENTRY STV_DEFAULT"
_ZN7cutlass13device_kernelIN5flash19enable_sm80_to_sm89INS1_16FlashAttnFwdSm80INS1_25CollectiveMainloopFwdSm80ILi4ELi1ELb0EN4cute5tupleIJNS5_1CILi128EEENS7_ILi112EEENS7_ILi64EEEEEELi64ENS_10bfloat16_tEfNS_4arch4Sm80ELb1ELb0ELb0ELb0ELb1ELb0ELb1ELb0EEENS1_21CollectiveEpilogueFwdINS6_IJS8_SA_S9_EEENS6_IJNS7_ILi1EEESI_SI_EEESC_SE_Li128ELb0ELb1ELb0ELb0EEENS1_30DynamicPersistentTileSchedulerILi128ELi128ELb0ELb1ELb0EEEEEEEEEvNT_6ParamsE:
[----:B------:R-:W-:Y:S01]  /*0000*/  LDC R1, c[0x0][0x37c] ;  /* 0x0000df00ff017b82 */ /* 0x000fe20000000800 */
[----:B------:R-:W-:Y:S05]  /*0010*/  EXIT ;  /* 0x000000000000794d */ /* 0x000fea0003800000 */
.L_x_15:
        /* <DEDUP_REMOVED lines=14> */
.L_x_33:


//--------------------- .text._ZN7cutlass13device_kernelIN5flash19enable_sm80_to_sm89INS1_16FlashAttnFwdSm80INS1_25CollectiveMainloopFwdSm80ILi4ELi1ELb0EN4cute5tupleIJNS5_1CILi128EEENS7_ILi112EEENS7_ILi64EEEEEELi64ENS_10bfloat16_tEfNS_4arch4Sm80ELb1ELb0ELb0ELb1ELb1ELb0ELb1ELb0EEENS1_21CollectiveEpilogueFwdINS6_IJS8_SA_S9_EEENS6_IJNS7_ILi1EEESI_SI_EEESC_SE_Li128ELb1ELb1ELb0ELb0EEENS1_19SingleTileSchedulerILb1ELb0ELb1ELi128EEEEEEEEEvNT_6ParamsE --------------------------
	.section	.text._ZN7cutlass13device_kernelIN5flash19enable_sm80_to_sm89INS1_16FlashAttnFwdSm80INS1_25CollectiveMainloopFwdSm80ILi4ELi1ELb0EN4cute5tupleIJNS5_1CILi128EEENS7_ILi112EEENS7_ILi64EEEEEELi64ENS_10bfloat16_tEfNS_4arch4Sm80ELb1ELb0ELb0ELb1ELb1ELb0ELb1ELb0EEENS1_21CollectiveEpilogueFwdINS6_IJS8_SA_S9_EEENS6_IJNS7_ILi1EEESI_SI_EEESC_SE_Li128ELb1ELb1ELb0ELb0EEENS1_19SingleTileSchedulerILb1ELb0ELb1ELi128EEEEEEEEEvNT_6ParamsE,"ax",@progbits
	.align	128
.text._ZN7cutlass13device_kernelIN5flash19enable_sm80_to_sm89INS1_16FlashAttnFwdSm80INS1_25CollectiveMainloopFwdSm80ILi4ELi1ELb0EN4cute5tupleIJNS5_1CILi128EEENS7_ILi112EEENS7_ILi64EEEEEELi64ENS_10bfloat16_tEfNS_4arch4Sm80ELb1ELb0ELb0ELb1ELb1ELb0ELb1ELb0EEENS1_21CollectiveEpilogueFwdINS6_IJS8_SA_S9_EEENS6_IJNS7_ILi1EEESI_SI_EEESC_SE_Li128ELb1ELb1ELb0ELb0EEENS1_19SingleTileSchedulerILb1ELb0ELb1ELi128EEEEEEEEEvNT_6ParamsE:
        .type           _ZN7cutlass13device_kernelIN5flash19enable_sm80_to_sm89INS1_16FlashAttnFwdSm80INS1_25CollectiveMainloopFwdSm80ILi4ELi1ELb0EN4cute5tupleIJNS5_1CILi128EEENS7_ILi112EEENS7_ILi64EEEEEELi64ENS_10bfloat16_tEfNS_4arch4Sm80ELb1ELb0ELb0ELb1ELb1ELb0ELb1ELb0EEENS1_21CollectiveEpilogueFwdINS6_IJS8_SA_S9_EEENS6_IJNS7_ILi1EEESI_SI_EEESC_SE_Li128ELb1ELb1ELb0ELb0EEENS1_19SingleTileSchedulerILb1ELb0ELb1ELi128EEEEEEEEEvNT_6ParamsE,@function
        .size           _ZN7cutlass13device_kernelIN5flash19enable_sm80_to_sm89INS1_16FlashAttnFwdSm80INS1_25CollectiveMainloopFwdSm80ILi4ELi1ELb0EN4cute5tupleIJNS5_1CILi128EEENS7_ILi112EEENS7_ILi64EEEEEELi64ENS_10bfloat16_tEfNS_4arch4Sm80ELb1ELb0ELb0ELb1ELb1ELb0ELb1ELb0EEENS1_21CollectiveEpilogueFwdINS6_IJS8_SA_S9_EEENS6_IJNS7_ILi1EEESI_SI_EEESC_SE_Li128ELb1ELb1ELb0ELb0EEENS1_19SingleTileSchedulerILb1ELb0ELb1ELi128EEEEEEEEEvNT_6ParamsE,(.L_x_34 - _ZN7cutlass13device_kernelIN5flash19enable_sm80_to_sm89INS1_16FlashAttnFwdSm80INS1_25CollectiveMainloopFwdSm80ILi4ELi1ELb0EN4cute5tupleIJNS5_1CILi128EEENS7_ILi112EEENS7_ILi64EEEEEELi64ENS_10bfloat16_tEfNS_4arch4Sm80ELb1ELb0ELb0ELb1ELb1ELb0ELb1ELb0EEENS1_21CollectiveEpilogueFwdINS6_IJS8_SA_S9_EEENS6_IJNS7_ILi1EEESI_SI_EEESC_SE_Li128ELb1ELb1ELb0ELb0EEENS1_19SingleTileSchedulerILb1ELb0ELb1ELi128EEEEEEEEEvNT_6ParamsE)
        .other          _ZN7cutlass13device_kernelIN5flash19enable_sm80_to_sm89INS1_16FlashAttnFwdSm80INS1_25CollectiveMainloopFwdSm80ILi4ELi1ELb0EN4cute5tupleIJNS5_1CILi128EEENS7_ILi112EEENS7_ILi64EEEEEELi64ENS_10bfloat16_tEfNS_4arch4Sm80ELb1ELb0ELb0ELb1ELb1ELb0ELb1ELb0EEENS1_21CollectiveEpilogueFwdINS6_IJS8_SA_S9_EEENS6_IJNS7_ILi1EEESI_SI_EEESC_SE_Li128ELb1ELb1ELb0ELb0EEENS1_19SingleTileSchedulerILb1ELb0ELb1ELi128EEEEEEEEEvNT_6ParamsE,@"STO_CUDA_ENTRY STV_DEFAULT"
_ZN7cutlass13device_kernelIN5flash19enable_sm80_to_sm89INS1_16FlashAttnFwdSm80INS1_25CollectiveMainloopFwdSm80ILi4ELi1ELb0EN4cute5tupleIJNS5_1CILi128EEENS7_ILi112EEENS7_ILi64EEEEEELi64ENS_10bfloat16_tEfNS_4arch4Sm80ELb1ELb0ELb0ELb1ELb1ELb0ELb1ELb0EEENS1_21CollectiveEpilogueFwdINS6_IJS8_SA_S9_EEENS6_IJNS7_ILi1EEESI_SI_EEESC_SE_Li128ELb1ELb1ELb0ELb0EEENS1_19SingleTileSchedulerILb1ELb0ELb1ELi128EEEEEEEEEvNT_6ParamsE:
[----:B------:R-:W-:Y:S01]  /*0000*/  LDC R1, c[0x0][0x37c] ;  /* 0x0000df00ff017b82 */ /* 0x000fe20000000800 */
[----:B------:R-:W-:Y:S05]  /*0010*/  EXIT ;  /* 0x000000000000794d */ /* 0x000fea0003800000 */
.L_x_16:
        /* <DEDUP_REMOVED lines=14> */
.L_x_34:


//--------------------- .text._ZN7cutlass13device_kernelIN5flash19enable_sm80_to_sm89INS1_16FlashAttnFwdSm80INS1_25CollectiveMainloopFwdSm80ILi4ELi1ELb0EN4cute5tupleIJNS5_1CILi128EEENS7_ILi112EEENS7_ILi64EEEEEELi64ENS_10bfloat16_tEfNS_4arch4Sm80ELb1ELb0ELb0ELb1ELb1ELb1ELb1ELb0EEENS1_21CollectiveEpilogueFwdINS6_IJS8_SA_S9_EEENS6_IJNS7_ILi1EEESI_SI_EEESC_SE_Li128ELb1ELb1ELb0ELb0EEENS1_19SingleTileSchedulerILb1ELb0ELb1ELi128EEEEEEEEEvNT_6ParamsE --------------------------
	.section	.text._ZN7cutlass13device_kernelIN5flash19enable_sm80_to_sm89INS1_16FlashAttnFwdSm80INS1_25CollectiveMainloopFwdSm80ILi4ELi1ELb0EN4cute5tupleIJNS5_1CILi128EEENS7_ILi112EEENS7_ILi64EEEEEELi64ENS_10bfloat16_tEfNS_4arch4Sm80ELb1ELb0ELb0ELb1ELb1ELb1ELb1ELb0EEENS1_21CollectiveEpilogueFwdINS6_IJS8_SA_S9_EEENS6_IJNS7_ILi1EEESI_SI_EEESC_SE_Li128ELb1ELb1ELb0ELb0EEENS1_19SingleTileSchedulerILb1ELb0ELb1ELi128EEEEEEEEEvNT_6ParamsE,"ax",@progbits
	.align	128
.text._ZN7cutlass13device_kernelIN5flash19enable_sm80_to_sm89INS1_16FlashAttnFwdSm80INS1_25CollectiveMainloopFwdSm80ILi4ELi1ELb0EN4cute5tupleIJNS5_1CILi128EEENS7_ILi112EEENS7_ILi64EEEEEELi64ENS_10bfloat16_tEfNS_4arch4Sm80ELb1ELb0ELb0ELb1ELb1ELb1ELb1ELb0EEENS1_21CollectiveEpilogueFwdINS6_IJS8_SA_S9_EEENS6_IJNS7_ILi1EEESI_SI_EEESC_SE_Li128ELb1ELb1ELb0ELb0EEENS1_19SingleTileSchedulerILb1ELb0ELb1ELi128EEEEEEEEEvNT_6ParamsE:
        .type           _ZN7cutlass13device_kernelIN5flash19enable_sm80_to_sm89INS1_16FlashAttnFwdSm80INS1_25CollectiveMainloopFwdSm80ILi4ELi1ELb0EN4cute5tupleIJNS5_1CILi128EEENS7_ILi112EEENS7_ILi64EEEEEELi64ENS_10bfloat16_tEfNS_4arch4Sm80ELb1ELb0ELb0ELb1ELb1ELb1ELb1ELb0EEENS1_21CollectiveEpilogueFwdINS6_IJS8_SA_S9_EEENS6_IJNS7_ILi1EEESI_SI_EEESC_SE_Li128ELb1ELb1ELb0ELb0EEENS1_19SingleTileSchedulerILb1ELb0ELb1ELi128EEEEEEEEEvNT_6ParamsE,@function
        .size           _ZN7cutlass13device_kernelIN5flash19enable_sm80_to_sm89INS1_16FlashAttnFwdSm80INS1_25CollectiveMainloopFwdSm80ILi4ELi1ELb0EN4cute5tupleIJNS5_1CILi128EEENS7_ILi112EEENS7_ILi64EEEEEELi64ENS_10bfloat16_tEfNS_4arch4Sm80ELb1ELb0ELb0ELb1ELb1ELb1ELb1ELb0EEENS1_21CollectiveEpilogueFwdINS6_IJS8_SA_S9_EEENS6_IJNS7_ILi1EEESI_SI_EEESC_SE_Li128ELb1ELb1ELb0ELb0EEENS1_19SingleTileSchedulerILb1ELb0ELb1ELi128EEEEEEEEEvNT_6ParamsE,(.L_x_35 - _ZN7cutlass13device_kernelIN5flash19enable_sm80_to_sm89INS1_16FlashAttnFwdSm80INS1_25CollectiveMainloopFwdSm80ILi4ELi1ELb0EN4cute5tupleIJNS5_1CILi128EEENS7_ILi112EEENS7_ILi64EEEEEELi64ENS_10bfloat16_tEfNS_4arch4Sm80ELb1ELb0ELb0ELb1ELb1ELb1ELb1ELb0EEENS1_21CollectiveEpilogueFwdINS6_IJS8_SA_S9_EEENS6_IJNS7_ILi1EEESI_SI_EEESC_SE_Li128ELb1ELb1ELb0ELb0EEENS1_19SingleTileSchedulerILb1ELb0ELb1ELi128EEEEEEEEEvNT_6ParamsE)
        .other          _ZN7cutlass13device_kernelIN5flash19enable_sm80_to_sm89INS1_16FlashAttnFwdSm80INS1_25CollectiveMainloopFwdSm80ILi4ELi1ELb0EN4cute5tupleIJNS5_1CILi128EEENS7_ILi112EEENS7_ILi64EEEEEELi64ENS_10bfloat16_tEfNS_4arch4Sm80ELb1ELb0ELb0ELb1ELb1ELb1ELb1ELb0EEENS1_21CollectiveEpilogueFwdINS6_IJS8_SA_S9_EEENS6_IJNS7_ILi1EEESI_SI_EEESC_SE_Li128ELb1ELb1ELb0ELb0EEENS1_19SingleTileSchedulerILb1ELb0ELb1ELi128EEEEEEEEEvNT_6ParamsE,@"STO_CUDA_ENTRY STV_DEFAULT"
_ZN7cutlass13device_kernelIN5flash19enable_sm80_to_sm89INS1_16FlashAttnFwdSm80INS1_25CollectiveMainloopFwdSm80ILi4ELi1ELb0EN4cute5tupleIJNS5_1CILi128EEENS7_ILi112EEENS7_ILi64EEEEEELi64ENS_10bfloat16_tEfNS_4arch4Sm80ELb1ELb0ELb0ELb1ELb1ELb1ELb1ELb0EEENS1_21CollectiveEpilogueFwdINS6_IJS8_SA_S9_EEENS6_IJNS7_ILi1EEESI_SI_EEESC_SE_Li128ELb1ELb1ELb0ELb0EEENS1_19SingleTileSchedulerILb1ELb0ELb1ELi128EEEEEEEEEvNT_6ParamsE:
[----:B------:R-:W-:Y:S01]  /*0000*/  LDC R1, c[0x0][0x37c] ;  /* 0x0000df00ff017b82 */ /* 0x000fe20000000800 */
[----:B------:R-:W-:Y:S05]  /*0010*/  EXIT ;  /* 0x000000000000794d */ /* 0x000fea0003800000 */
.L_x_17:
        /* <DEDUP_REMOVED lines=14> */
.L_x_35:


//--------------------- .nv.shared.reserved.0     --------------------------
	.section	.nv.shared.reserved.0,"aw",@nobits
	.weak		__nv_reservedSMEM_offset_0_alias
	.size		__nv_reservedSMEM_offset_0_alias, 0, 64
	.other		__nv_reservedSMEM_offset_0_alias,@"STO_CUDA_RESERVED_SHARED STV_DEFAULT"
__nv_reservedSMEM_offset_0_alias:
	.zero		0
	.zero		64


//--------------------- .nv.global                --------------------------
	.section	.nv.global,"aw",@nobits
.nv.global:
	.type		_ZN82_INTERNAL_b44d191f_46_flash_fwd_hdim64_bf16_paged_softcapall_sm80_cu_21e1f8cb_32554cute1_E,@object
	.size		_ZN82_INTERNAL_b44d191f_46_flash_fwd_hdim64_bf16_paged_softcapall_sm80_cu_21e1f8cb_32554cute1_E,(_ZN82_INTERNAL_b44d191f_46_flash_fwd_hdim64_bf16_paged_softcapall_sm80_cu_21e1f8cb_32554cuda3std3__45__cpo6cbeginE - _ZN82_INTERNAL_b44d191f_46_flash_fwd_hdim64_bf16_paged_softcapall_sm80_cu_21e1f8cb_32554cute1_E)
_ZN82_INTERNAL_b44d191f_46_flash_fwd_hdim64_bf16_paged_softcapall_sm80_cu_21e1f8cb_32554cute1_E:
	.zero		1
	.type		_ZN82_INTERNAL_b44d191f_46_flash_fwd_hdim64_bf16_paged_softcapall_sm80_cu_21e1f8cb_32554cuda3std3__45__cpo6cbeginE,@object
	.size		_ZN82_INTERNAL_b44d191f_46_flash_fwd_hdim64_bf16_paged_softcapall_sm80_cu_21e1f8cb_32554cuda3std3__45__cpo6cbeginE,(_ZN82_INTERNAL_b44d191f_46_flash_fwd_hdim64_bf16_paged_softcapall_sm80_cu_21e1f8cb_32554cuda3std3__48in_placeE - _ZN82_INTERNAL_b44d191f_46_flash_fwd_hdim64_bf16_paged_softcapall_sm80_cu_21e1f8cb_32554cuda3std3__45__cpo6cbeginE)
_ZN82_INTERNAL_b44d191f_46_flash_fwd_hdim64_bf16_paged_softcapall_sm80_cu_21e1f8cb_32554cuda3std3__45__cpo6cbeginE:
	.zero		1
	.type		_ZN82_INTERNAL_b44d191f_46_flash_fwd_hdim64_bf16_paged_softcapall_sm80_cu_21e1f8cb_32554cuda3std3__48in_placeE,@object
	.size		_ZN82_INTERNAL_b44d191f_46_flash_fwd_hdim64_bf16_paged_softcapall_sm80_cu_21e1f8cb_32554cuda3std3__48in_placeE,(_ZN82_INTERNAL_b44d191f_46_flash_fwd_hdim64_bf16_paged_softcapall_sm80_cu_21e1f8cb_32554cuda3std6ranges3__45__cpo9iter_moveE - _ZN82_INTERNAL_b44d191f_46_flash_fwd_hdim64_bf16_paged_softcapall_sm80_cu_21e1f8cb_32554cuda3std3__48in_placeE)
_ZN82_INTERNAL_b44d191f_46_flash_fwd_hdim64_bf16_paged_softcapall_sm80_cu_21e1f8cb_32554cuda3std3__48in_placeE:
	.zero		1
	.type		_ZN82_INTERNAL_b44d191f_46_flash_fwd_hdim64_bf16_paged_softcapall_sm80_cu_21e1f8cb_32554cuda3std6ranges3__45__cpo9iter_moveE,@object
	.size		_ZN82_INTERNAL_b44d191f_46_flash_fwd_hdim64_bf16_paged_softcapall_sm80_cu_21e1f8cb_32554cuda3std6ranges3__45__cpo9iter_moveE,(_ZN82_INTERNAL_b44d191f_46_flash_fwd_hdim64_bf16_paged_softcapall_sm80_cu_21e1f8cb_32554cuda3std3__45__cpo5beginE - _ZN82_INTERNAL_b44d191f_46_flash_fwd_hdim64_bf16_paged_softcapall_sm80_cu_21e1f8cb_32554cuda3std6ranges3__45__cpo9iter_moveE)
_ZN82_INTERNAL_b44d191f_46_flash_fwd_hdim64_bf16_paged_softcapall_sm80_cu_21e1f8cb_32554cuda3std6ranges3__45__cpo9iter_moveE:
	.zero		1
	.type		_ZN82_INTERNAL_b44d191f_46_flash_fwd_hdim64_bf16_paged_softcapall_sm80_cu_21e1f8cb_32554cuda3std3__45__cpo5beginE,@object
	.size		_ZN82_INTERNAL_b44d191f_46_flash_fwd_hdim64_bf16_paged_softcapall_sm80_cu_21e1f8cb_32554cuda3std3__45__cpo5beginE,(_ZN82_INTERNAL_b44d191f_46_flash_fwd_hdim64_bf16_paged_softcapall_sm80_cu_21e1f8cb_32554cuda3std3__484_GLOBAL__N__b44d191f_46_flash_fwd_hdim64_bf16_paged_softcapall_sm80_cu_21e1f8cb_32556ignoreE - _ZN82_INTERNAL_b44d191f_46_flash_fwd_hdim64_bf16_paged_softcapall_sm80_cu_21e1f8cb_32554cuda3std3__45__cpo5beginE)
_ZN82_INTERNAL_b44d191f_46_flash_fwd_hdim64_bf16_paged_softcapall_sm80_cu_21e1f8cb_32554cuda3std3__45__cpo5beginE:
	.zero		1
	.type		_ZN82_INTERNAL_b44d191f_46_flash_fwd_hdim64_bf16_paged_softcapall_sm80_cu_21e1f8cb_32554cuda3std3__484_GLOBAL__N__b44d191f_46_flash_fwd_hdim64_bf16_paged_softcapall_sm80_cu_21e1f8cb_32556ignoreE,@object
	.size		_ZN82_INTERNAL_b44d191f_46_flash_fwd_hdim64_bf16_paged_softcapall_sm80_cu_21e1f8cb_32554cuda3std3__484_GLOBAL__N__b44d191f_46_flash_fwd_hdim64_bf16_paged_softcapall_sm80_cu_21e1f8cb_32556ignoreE,(_ZN82_INTERNAL_b44d191f_46_flash_fwd_hdim64_bf16_paged_softcapall_sm80_cu_21e1f8cb_32554cute7productE - _ZN82_INTERNAL_b44d191f_46_flash_fwd_hdim64_bf16_paged_softcapall_sm80_cu_21e1f8cb_32554cuda3std3__484_GLOBAL__N__b44d191f_46_flash_fwd_hdim64_bf16_paged_softcapall_sm80_cu_21e1f8cb_32556ignoreE)
_ZN82_INTERNAL_b44d191f_46_flash_fwd_hdim64_bf16_paged_softcapall_sm80_cu_21e1f8cb_32554cuda3std3__484_GLOBAL__N__b44d191f_46_flash_fwd_hdim64_bf16_paged_softcapall_sm80_cu_21e1f8cb_32556ignoreE:
	.zero		1
	.type		_ZN82_INTERNAL_b44d191f_46_flash_fwd_hdim64_bf16_paged_softcapall_sm80_cu_21e1f8cb_32554cute7productE,@object
	.size		_ZN82_INTERNAL_b44d191f_46_flash_fwd_hdim64_bf16_paged_softcapall_sm80_cu_21e1f8cb_32554cute7productE,(_ZN82_INTERNAL_b44d191f_46_flash_fwd_hdim64_bf16_paged_softcapall_sm80_cu_21e1f8cb_32554cuda3std3__45__cpo3endE - _ZN82_INTERNAL_b44d191f_46_flash_fwd_hdim64_bf16_paged_softcapall_sm80_cu_21e1f8cb_32554cute7productE)
_ZN82_INTERNAL_b44d191f_46_flash_fwd_hdim64_bf16_paged_softcapall_sm80_cu_21e1f8cb_32554cute7productE:
	.zero		1
	.type		_ZN82_INTERNAL_b44d191f_46_flash_fwd_hdim64_bf16_paged_softcapall_sm80_cu_21e1f8cb_32554cuda3std3__45__cpo3endE,@object
	.size		_ZN82_INTERNAL_b44d191f_46_flash_fwd_hdim64_bf16_paged_softcapall_sm80_cu_21e1f8cb_32554cuda3std3__45__cpo3endE,(_ZN82_INTERNAL_b44d191f_46_flash_fwd_hdim64_bf16_paged_softcapall_sm80_cu_21e1f8cb_32554cuda3std3__419piecewise_constructE - _ZN82_INTERNAL_b44d191f_46_flash_fwd_hdim64_bf16_paged_softcapall_sm80_cu_21e1f8cb_32554cuda3std3__45__cpo3endE)
_ZN82_INTERNAL_b44d191f_46_flash_fwd_hdim64_bf16_paged_softcapall_sm80_cu_21e1f8cb_32554cuda3std3__45__cpo3endE:
	.zero		1
	.type		_ZN82_INTERNAL_b44d191f_46_flash_fwd_hdim64_bf16_paged_softcapall_sm80_cu_21e1f8cb_32554cuda3std3__419piecewise_constructE,@object
	.size		_ZN82_INTERNAL_b44d191f_46_flash_fwd_hdim64_bf16_paged_softcapall_sm80_cu_21e1f8cb_32554cuda3std3__419piecewise_constructE,(_ZN82_INTERNAL_b44d191f_46_flash_fwd_hdim64_bf16_paged_softcapall_sm80_cu_21e1f8cb_32554cuda3std3__45__cpo4cendE - _ZN82_INTERNAL_b44d191f_46_flash_fwd_hdim64_bf16_paged_softcapall_sm80_cu_21e1f8cb_32554cuda3std3__419piecewise_constructE)
_ZN82_INTERNAL_b44d191f_46_flash_fwd_hdim64_bf16_paged_softcapall_sm80_cu_21e1f8cb_32554cuda3std3__419piecewise_constructE:
	.zero		1
	.type		_ZN82_INTERNAL_b44d191f_46_flash_fwd_hdim64_bf16_paged_softcapall_sm80_cu_21e1f8cb_32554cuda3std3__45__cpo4cendE,@object
	.size		_ZN82_INTERNAL_b44d191f_46_flash_fwd_hdim64_bf16_paged_softcapall_sm80_cu_21e1f8cb_32554cuda3std3__45__cpo4cendE,(_ZN82_INTERNAL_b44d191f_46_flash_fwd_hdim64_bf16_paged_softcapall_sm80_cu_21e1f8cb_32554cuda3std6ranges3__45__cpo4swapE - _ZN82_INTERNAL_b44d191f_46_flash_fwd_hdim64_bf16_paged_softcapall_sm80_cu_21e1f8cb_32554cuda3std3__45__cpo4cendE)
_ZN82_INTERNAL_b44d191f_46_flash_fwd_hdim64_bf16_paged_softcapall_sm80_cu_21e1f8cb_32554cuda3std3__45__cpo4cendE:
	.zero		1
	.type		_ZN82_INTERNAL_b44d191f_46_flash_fwd_hdim64_bf16_paged_softcapall_sm80_cu_21e1f8cb_32554cuda3std6ranges3__45__cpo4swapE,@object
	.size		_ZN82_INTERNAL_b44d191f_46_flash_fwd_hdim64_bf16_paged_softcapall_sm80_cu_21e1f8cb_32554cuda3std6ranges3__45__cpo4swapE,(.L_7 - _ZN82_INTERNAL_b44d191f_46_flash_fwd_hdim64_bf16_paged_softcapall_sm80_cu_21e1f8cb_32554cuda3std6ranges3__45__cpo4swapE)
_ZN82_INTERNAL_b44d191f_46_flash_fwd_hdim64_bf16_paged_softcapall_sm80_cu_21e1f8cb_32554cuda3std6ranges3__45__cpo4swapE:
	.zero		1
.L_7:


//--------------------- .nv.constant0._ZN7cutlass13device_kernelIN5flash19enable_sm80_to_sm89INS1_16FlashAttnFwdSm80INS1_25CollectiveMainloopFwdSm80ILi4ELi1ELb0EN4cute5tupleIJNS5_1CILi128EEENS7_ILi112EEENS7_ILi64EEEEEELi64ENS_10bfloat16_tEfNS_4arch4Sm80ELb0ELb0ELb1ELb0ELb1ELb0ELb1ELb0EEENS1_21CollectiveEpilogueFwdINS6_IJS8_SA_S9_EEENS6_IJNS7_ILi1EEESI_SI_EEESC_SE_Li128ELb0ELb1ELb0ELb0EEENS1_19SingleTileSchedulerILb0ELb0ELb1ELi128EEEEEEEEEvNT_6ParamsE --------------------------
	.section	.nv.constant0._ZN7cutlass13device_kernelIN5flash19enable_sm80_to_sm89INS1_16FlashAttnFwdSm80INS1_25CollectiveMainloopFwdSm80ILi4ELi1ELb0EN4cute5tupleIJNS5_1CILi128EEENS7_ILi112EEENS7_ILi64EEEEEELi64ENS_10bfloat16_tEfNS_4arch4Sm80ELb0ELb0ELb1ELb0ELb1ELb0ELb1ELb0EEENS1_21CollectiveEpilogueFwdINS6_IJS8_SA_S9_EEENS6_IJNS7_ILi1EEESI_SI_EEESC_SE_Li128ELb0ELb1ELb0ELb0EEENS1_19SingleTileSchedulerILb0ELb0ELb1ELi128EEEEEEEEEvNT_6ParamsE,"a",@progbits
	.sectionflags	@""
	.align	4
.nv.constant0._ZN7cutlass13device_kernelIN5flash19enable_sm80_to_sm89INS1_16FlashAttnFwdSm80INS1_25CollectiveMainloopFwdSm80ILi4ELi1ELb0EN4cute5tupleIJNS5_1CILi128EEENS7_ILi112EEENS7_ILi64EEEEEELi64ENS_10bfloat16_tEfNS_4arch4Sm80ELb0ELb0ELb1ELb0ELb1ELb0ELb1ELb0EEENS1_21CollectiveEpilogueFwdINS6_IJS8_SA_S9_EEENS6_IJNS7_ILi1EEESI_SI_EEESC_SE_Li128ELb0ELb1ELb0ELb0EEENS1_19SingleTileSchedulerILb0ELb0ELb1ELi128EEEEEEEEEvNT_6ParamsE:
	.zero		1944


//--------------------- .nv.constant0._ZN7cutlass13device_kernelIN5flash19enable_sm80_to_sm89INS1_16FlashAttnFwdSm80INS1_25CollectiveMainloopFwdSm80ILi4ELi1ELb0EN4cute5tupleIJNS5_1CILi128EEENS7_ILi112EEENS7_ILi64EEEEEELi64ENS_10bfloat16_tEfNS_4arch4Sm80ELb0ELb0ELb1ELb1ELb1ELb0ELb1ELb0EEENS1_21CollectiveEpilogueFwdINS6_IJS8_SA_S9_EEENS6_IJNS7_ILi1EEESI_SI_EEESC_SE_Li128ELb1ELb1ELb0ELb0EEENS1_19SingleTileSchedulerILb1ELb0ELb1ELi128EEEEEEEEEvNT_6ParamsE --------------------------
	.section	.nv.constant0._ZN7cutlass13device_kernelIN5flash19enable_sm80_to_sm89INS1_16FlashAttnFwdSm80INS1_25CollectiveMainloopFwdSm80ILi4ELi1ELb0EN4cute5tupleIJNS5_1CILi128EEENS7_ILi112EEENS7_ILi64EEEEEELi64ENS_10bfloat16_tEfNS_4arch4Sm80ELb0ELb0ELb1ELb1ELb1ELb0ELb1ELb0EEENS1_21CollectiveEpilogueFwdINS6_IJS8_SA_S9_EEENS6_IJNS7_ILi1EEESI_SI_EEESC_SE_Li128ELb1ELb1ELb0ELb0EEENS1_19SingleTileSchedulerILb1ELb0ELb1ELi128EEEEEEEEEvNT_6ParamsE,"a",@progbits
	.sectionflags	@""
	.align	4
.nv.constant0._ZN7cutlass13device_kernelIN5flash19enable_sm80_to_sm89INS1_16FlashAttnFwdSm80INS1_25CollectiveMainloopFwdSm80ILi4ELi1ELb0EN4cute5tupleIJNS5_1CILi128EEENS7_ILi112EEENS7_ILi64EEEEEELi64ENS_10bfloat16_tEfNS_4arch4Sm80ELb0ELb0ELb1ELb1ELb1ELb0ELb1ELb0EEENS1_21CollectiveEpilogueFwdINS6_IJS8_SA_S9_EEENS6_IJNS7_ILi1EEESI_SI_EEESC_SE_Li128ELb1ELb1ELb0ELb0EEENS1_19SingleTileSchedulerILb1ELb0ELb1ELi128EEEEEEEEEvNT_6ParamsE:
	.zero		1944


//--------------------- .nv.constant0._ZN7cutlass13device_kernelIN5flash19enable_sm80_to_sm89INS1_16FlashAttnFwdSm80INS1_25CollectiveMainloopFwdSm80ILi4ELi1ELb0EN4cute5tupleIJNS5_1CILi128EEENS7_ILi112EEENS7_ILi64EEEEEELi64ENS_10bfloat16_tEfNS_4arch4Sm80ELb0ELb0ELb1ELb1ELb1ELb1ELb1ELb0EEENS1_21CollectiveEpilogueFwdINS6_IJS8_SA_S9_EEENS6_IJNS7_ILi1EEESI_SI_EEESC_SE_Li128ELb1ELb1ELb0ELb0EEENS1_19SingleTileSchedulerILb1ELb0ELb1ELi128EEEEEEEEEvNT_6ParamsE --------------------------
	.section	.nv.constant0._ZN7cutlass13device_kernelIN5flash19enable_sm80_to_sm89INS1_16FlashAttnFwdSm80INS1_25CollectiveMainloopFwdSm80ILi4ELi1ELb0EN4cute5tupleIJNS5_1CILi128EEENS7_ILi112EEENS7_ILi64EEEEEELi64ENS_10bfloat16_tEfNS_4arch4Sm80ELb0ELb0ELb1ELb1ELb1ELb1ELb1ELb0EEENS1_21CollectiveEpilogueFwdINS6_IJS8_SA_S9_EEENS6_IJNS7_ILi1EEESI_SI_EEESC_SE_Li128ELb1ELb1ELb0ELb0EEENS1_19SingleTileSchedulerILb1ELb0ELb1ELi128EEEEEEEEEvNT_6ParamsE,"a",@progbits
	.sectionflags	@""
	.align	4
.nv.constant0._ZN7cutlass13device_kernelIN5flash19enable_sm80_to_sm89INS1_16FlashAttnFwdSm80INS1_25CollectiveMainloopFwdSm80ILi4ELi1ELb0EN4cute5tupleIJNS5_1CILi128EEENS7_ILi112EEENS7_ILi64EEEEEELi64ENS_10bfloat16_tEfNS_4arch4Sm80ELb0ELb0ELb1ELb1ELb1ELb1ELb1ELb0EEENS1_21CollectiveEpilogueFwdINS6_IJS8_SA_S9_EEENS6_IJNS7_ILi1EEESI_SI_EEESC_SE_Li128ELb1ELb1ELb0ELb0EEENS1_19SingleTileSchedulerILb1ELb0ELb1ELi128EEEEEEEEEvNT_6ParamsE:
	.zero		1944


//--------------------- .nv.constant0._ZN7cutlass13device_kernelIN5flash19enable_sm80_to_sm89INS1_16FlashAttnFwdSm80INS1_25CollectiveMainloopFwdSm80ILi4ELi1ELb0EN4cute5tupleIJNS5_1CILi128EEENS7_ILi96EEENS7_ILi64EEEEEELi64ENS_10bfloat16_tEfNS_4arch4Sm80ELb0ELb1ELb1ELb0ELb1ELb0ELb1ELb0EEENS1_21CollectiveEpilogueFwdINS6_IJS8_SA_S9_EEENS6_IJNS7_ILi1EEESI_SI_EEESC_SE_Li128ELb0ELb1ELb0ELb0EEENS1_19SingleTileSchedulerILb0ELb0ELb1ELi128EEEEEEEEEvNT_6ParamsE --------------------------
	.section	.nv.constant0._ZN7cutlass13device_kernelIN5flash19enable_sm80_to_sm89INS1_16FlashAttnFwdSm80INS1_25CollectiveMainloopFwdSm80ILi4ELi1ELb0EN4cute5tupleIJNS5_1CILi128EEENS7_ILi96EEENS7_ILi64EEEEEELi64ENS_10bfloat16_tEfNS_4arch4Sm80ELb0ELb1ELb1ELb0ELb1ELb0ELb1ELb0EEENS1_21CollectiveEpilogueFwdINS6_IJS8_SA_S9_EEENS6_IJNS7_ILi1EEESI_SI_EEESC_SE_Li128ELb0ELb1ELb0ELb0EEENS1_19SingleTileSchedulerILb0ELb0ELb1ELi128EEEEEEEEEvNT_6ParamsE,"a",@progbits
	.sectionflags	@""
	.align	4
.nv.constant0._ZN7cutlass13device_kernelIN5flash19enable_sm80_to_sm89INS1_16FlashAttnFwdSm80INS1_25CollectiveMainloopFwdSm80ILi4ELi1ELb0EN4cute5tupleIJNS5_1CILi128EEENS7_ILi96EEENS7_ILi64EEEEEELi64ENS_10bfloat16_tEfNS_4arch4Sm80ELb0ELb1ELb1ELb0ELb1ELb0ELb1ELb0EEENS1_21CollectiveEpilogueFwdINS6_IJS8_SA_S9_EEENS6_IJNS7_ILi1EEESI_SI_EEESC_SE_Li128ELb0ELb1ELb0ELb0EEENS1_19SingleTileSchedulerILb0ELb0ELb1ELi128EEEEEEEEEvNT_6ParamsE:
	.zero		1944


//--------------------- .nv.constant0._ZN7cutlass13device_kernelIN5flash19enable_sm80_to_sm89INS1_16FlashAttnFwdSm80INS1_25CollectiveMainloopFwdSm80ILi4ELi1ELb0EN4cute5tupleIJNS5_1CILi128EEENS7_ILi96EEENS7_ILi64EEEEEELi64ENS_10bfloat16_tEfNS_4arch4Sm80ELb0ELb1ELb1ELb1ELb1ELb0ELb1ELb0EEENS1_21CollectiveEpilogueFwdINS6_IJS8_SA_S9_EEENS6_IJNS7_ILi1EEESI_SI_EEESC_SE_Li128ELb1ELb1ELb0ELb0EEENS1_19SingleTileSchedulerILb1ELb0ELb1ELi128EEEEEEEEEvNT_6ParamsE --------------------------
	.section	.nv.constant0._ZN7cutlass13device_kernelIN5flash19enable_sm80_to_sm89INS1_16FlashAttnFwdSm80INS1_25CollectiveMainloopFwdSm80ILi4ELi1ELb0EN4cute5tupleIJNS5_1CILi128EEENS7_ILi96EEENS7_ILi64EEEEEELi64ENS_10bfloat16_tEfNS_4arch4Sm80ELb0ELb1ELb1ELb1ELb1ELb0ELb1ELb0EEENS1_21CollectiveEpilogueFwdINS6_IJS8_SA_S9_EEENS6_IJNS7_ILi1EEESI_SI_EEESC_SE_Li128ELb1ELb1ELb0ELb0EEENS1_19SingleTileSchedulerILb1ELb0ELb1ELi128EEEEEEEEEvNT_6ParamsE,"a",@progbits
	.sectionflags	@""
	.align	4
.nv.constant0._ZN7cutlass13device_kernelIN5flash19enable_sm80_to_sm89INS1_16FlashAttnFwdSm80INS1_25CollectiveMainloopFwdSm80ILi4ELi1ELb0EN4cute5tupleIJNS5_1CILi128EEENS7_ILi96EEENS7_ILi64EEEEEELi64ENS_10bfloat16_tEfNS_4arch4Sm80ELb0ELb1ELb1ELb1ELb1ELb0ELb1ELb0EEENS1_21CollectiveEpilogueFwdINS6_IJS8_SA_S9_EEENS6_IJNS7_ILi1EEESI_SI_EEESC_SE_Li128ELb1ELb1ELb0ELb0EEENS1_19SingleTileSchedulerILb1ELb0ELb1ELi128EEEEEEEEEvNT_6ParamsE:
	.zero		1944


//--------------------- .nv.constant0._ZN7cutlass13device_kernelIN5flash19enable_sm80_to_sm89INS1_16FlashAttnFwdSm80INS1_25CollectiveMainloopFwdSm80ILi4ELi1ELb0EN4cute5tupleIJNS5_1CILi128EEENS7_ILi96EEENS7_ILi64EEEEEELi64ENS_10bfloat16_tEfNS_4arch4Sm80ELb0ELb1ELb1ELb1ELb1ELb1ELb1ELb0EEENS1_21CollectiveEpilogueFwdINS6_IJS8_SA_S9_EEENS6_IJNS7_ILi1EEESI_SI_EEESC_SE_Li128ELb1ELb1ELb0ELb0EEENS1_19SingleTileSchedulerILb1ELb0ELb1ELi128EEEEEEEEEvNT_6ParamsE --------------------------
	.section	.nv.constant0._ZN7cutlass13device_kernelIN5flash19enable_sm80_to_sm89INS1_16FlashAttnFwdSm80INS1_25CollectiveMainloopFwdSm80ILi4ELi1ELb0EN4cute5tupleIJNS5_1CILi128EEENS7_ILi96EEENS7_ILi64EEEEEELi64ENS_10bfloat16_tEfNS_4arch4Sm80ELb0ELb1ELb1ELb1ELb1ELb1ELb1ELb0EEENS1_21CollectiveEpilogueFwdINS6_IJS8_SA_S9_EEENS6_IJNS7_ILi1EEESI_SI_EEESC_SE_Li128ELb1ELb1ELb0ELb0EEENS1_19SingleTileSchedulerILb1ELb0ELb1ELi128EEEEEEEEEvNT_6ParamsE,"a",@progbits
	.sectionflags	@""
	.align	4
.nv.constant0._ZN7cutlass13device_kernelIN5flash19enable_sm80_to_sm89INS1_16FlashAttnFwdSm80INS1_25CollectiveMainloopFwdSm80ILi4ELi1ELb0EN4cute5tupleIJNS5_1CILi128EEENS7_ILi96EEENS7_ILi64EEEEEELi64ENS_10bfloat16_tEfNS_4arch4Sm80ELb0ELb1ELb1ELb1ELb1ELb1ELb1ELb0EEENS1_21CollectiveEpilogueFwdINS6_IJS8_SA_S9_EEENS6_IJNS7_ILi1EEESI_SI_EEESC_SE_Li128ELb1ELb1ELb0ELb0EEENS1_19SingleTileSchedulerILb1ELb0ELb1ELi128EEEEEEEEEvNT_6ParamsE:
	.zero		1944


//--------------------- .nv.constant0._ZN7cutlass13device_kernelIN5flash19enable_sm80_to_sm89INS1_16FlashAttnFwdSm80INS1_25CollectiveMainloopFwdSm80ILi4ELi1ELb0EN4cute5tupleIJNS5_1CILi128EEENS7_ILi112EEENS7_ILi64EEEEEELi64ENS_10bfloat16_tEfNS_4arch4Sm80ELb1ELb0ELb1ELb0ELb1ELb0ELb1ELb0EEENS1_21CollectiveEpilogueFwdINS6_IJS8_SA_S9_EEENS6_IJNS7_ILi1EEESI_SI_EEESC_SE_Li128ELb0ELb1ELb0ELb0EEENS1_30DynamicPersistentTileSchedulerILi128ELi128ELb0ELb1ELb0EEEEEEEEEvNT_6ParamsE --------------------------
	.section	.nv.constant0._ZN7cutlass13device_kernelIN5flash19enable_sm80_to_sm89INS1_16FlashAttnFwdSm80INS1_25CollectiveMainloopFwdSm80ILi4ELi1ELb0EN4cute5tupleIJNS5_1CILi128EEENS7_ILi112EEENS7_ILi64EEEEEELi64ENS_10bfloat16_tEfNS_4arch4Sm80ELb1ELb0ELb1ELb0ELb1ELb0ELb1ELb0EEENS1_21CollectiveEpilogueFwdINS6_IJS8_SA_S9_EEENS6_IJNS7_ILi1EEESI_SI_EEESC_SE_Li128ELb0ELb1ELb0ELb0EEENS1_30DynamicPersistentTileSchedulerILi128ELi128ELb0ELb1ELb0EEEEEEEEEvNT_6ParamsE,"a",@progbits
	.sectionflags	@""
	.align	4
.nv.constant0._ZN7cutlass13device_kernelIN5flash19enable_sm80_to_sm89INS1_16FlashAttnFwdSm80INS1_25CollectiveMainloopFwdSm80ILi4ELi1ELb0EN4cute5tupleIJNS5_1CILi128EEENS7_ILi112EEENS7_ILi64EEEEEELi64ENS_10bfloat16_tEfNS_4arch4Sm80ELb1ELb0ELb1ELb0ELb1ELb0ELb1ELb0EEENS1_21CollectiveEpilogueFwdINS6_IJS8_SA_S9_EEENS6_IJNS7_ILi1EEESI_SI_EEESC_SE_Li128ELb0ELb1ELb0ELb0EEENS1_30DynamicPersistentTileSchedulerILi128ELi128ELb0ELb1ELb0EEEEEEEEEvNT_6ParamsE:
	.zero		1960


//--------------------- .nv.constant0._ZN7cutlass13device_kernelIN5flash19enable_sm80_to_sm89INS1_16FlashAttnFwdSm80INS1_25CollectiveMainloopFwdSm80ILi4ELi1ELb0EN4cute5tupleIJNS5_1CILi128EEENS7_ILi112EEENS7_ILi64EEEEEELi64ENS_10bfloat16_tEfNS_4arch4Sm80ELb1ELb0ELb1ELb1ELb1ELb0ELb1ELb0EEENS1_21CollectiveEpilogueFwdINS6_IJS8_SA_S9_EEENS6_IJNS7_ILi1EEESI_SI_EEESC_SE_Li128ELb1ELb1ELb0ELb0EEENS1_19SingleTileSchedulerILb1ELb0ELb1ELi128EEEEEEEEEvNT_6ParamsE --------------------------
	.section	.nv.constant0._ZN7cutlass13device_kernelIN5flash19enable_sm80_to_sm89INS1_16FlashAttnFwdSm80INS1_25CollectiveMainloopFwdSm80ILi4ELi1ELb0EN4cute5tupleIJNS5_1CILi128EEENS7_ILi112EEENS7_ILi64EEEEEELi64ENS_10bfloat16_tEfNS_4arch4Sm80ELb1ELb0ELb1ELb1ELb1ELb0ELb1ELb0EEENS1_21CollectiveEpilogueFwdINS6_IJS8_SA_S9_EEENS6_IJNS7_ILi1EEESI_SI_EEESC_SE_Li128ELb1ELb1ELb0ELb0EEENS1_19SingleTileSchedulerILb1ELb0ELb1ELi128EEEEEEEEEvNT_6ParamsE,"a",@progbits
	.sectionflags	@""
	.align	4
.nv.constant0._ZN7cutlass13device_kernelIN5flash19enable_sm80_to_sm89INS1_16FlashAttnFwdSm80INS1_25CollectiveMainloopFwdSm80ILi4ELi1ELb0EN4cute5tupleIJNS5_1CILi128EEENS7_ILi112EEENS7_ILi64EEEEEELi64ENS_10bfloat16_tEfNS_4arch4Sm80ELb1ELb0ELb1ELb1ELb1ELb0ELb1ELb0EEENS1_21CollectiveEpilogueFwdINS6_IJS8_SA_S9_EEENS6_IJNS7_ILi1EEESI_SI_EEESC_SE_Li128ELb1ELb1ELb0ELb0EEENS1_19SingleTileSchedulerILb1ELb0ELb1ELi128EEEEEEEEEvNT_6ParamsE:
	.zero		1944


//--------------------- .nv.constant0._ZN7cutlass13device_kernelIN5flash19enable_sm80_to_sm89INS1_16FlashAttnFwdSm80INS1_25CollectiveMainloopFwdSm80ILi4ELi1ELb0EN4cute5tupleIJNS5_1CILi128EEENS7_ILi112EEENS7_ILi64EEEEEELi64ENS_10bfloat16_tEfNS_4arch4Sm80ELb1ELb0ELb1ELb1ELb1ELb1ELb1ELb0EEENS1_21CollectiveEpilogueFwdINS6_IJS8_SA_S9_EEENS6_IJNS7_ILi1EEESI_SI_EEESC_SE_Li128ELb1ELb1ELb0ELb0EEENS1_19SingleTileSchedulerILb1ELb0ELb1ELi128EEEEEEEEEvNT_6ParamsE --------------------------
	.section	.nv.constant0._ZN7cutlass13device_kernelIN5flash19enable_sm80_to_sm89INS1_16FlashAttnFwdSm80INS1_25CollectiveMainloopFwdSm80ILi4ELi1ELb0EN4cute5tupleIJNS5_1CILi128EEENS7_ILi112EEENS7_ILi64EEEEEELi64ENS_10bfloat16_tEfNS_4arch4Sm80ELb1ELb0ELb1ELb1ELb1ELb1ELb1ELb0EEENS1_21CollectiveEpilogueFwdINS6_IJS8_SA_S9_EEENS6_IJNS7_ILi1EEESI_SI_EEESC_SE_Li128ELb1ELb1ELb0ELb0EEENS1_19SingleTileSchedulerILb1ELb0ELb1ELi128EEEEEEEEEvNT_6ParamsE,"a",@progbits
	.sectionflags	@""
	.align	4
.nv.constant0._ZN7cutlass13device_kernelIN5flash19enable_sm80_to_sm89INS1_16FlashAttnFwdSm80INS1_25CollectiveMainloopFwdSm80ILi4ELi1ELb0EN4cute5tupleIJNS5_1CILi128EEENS7_ILi112EEENS7_ILi64EEEEEELi64ENS_10bfloat16_tEfNS_4arch4Sm80ELb1ELb0ELb1ELb1ELb1ELb1ELb1ELb0EEENS1_21CollectiveEpilogueFwdINS6_IJS8_SA_S9_EEENS6_IJNS7_ILi1EEESI_SI_EEESC_SE_Li128ELb1ELb1ELb0ELb0EEENS1_19SingleTileSchedulerILb1ELb0ELb1ELi128EEEEEEEEEvNT_6ParamsE:
	.zero		1944


//--------------------- .nv.constant0._ZN7cutlass13device_kernelIN5flash19enable_sm80_to_sm89INS1_16FlashAttnFwdSm80INS1_25CollectiveMainloopFwdSm80ILi4ELi1ELb0EN4cute5tupleIJNS5_1CILi128EEENS7_ILi112EEENS7_ILi64EEEEEELi64ENS_10bfloat16_tEfNS_4arch4Sm80ELb0ELb0ELb0ELb0ELb1ELb0ELb1ELb0EEENS1_21CollectiveEpilogueFwdINS6_IJS8_SA_S9_EEENS6_IJNS7_ILi1EEESI_SI_EEESC_SE_Li128ELb0ELb1ELb0ELb0EEENS1_19SingleTileSchedulerILb0ELb0ELb1ELi128EEEEEEEEEvNT_6ParamsE --------------------------
	.section	.nv.constant0._ZN7cutlass13device_kernelIN5flash19enable_sm80_to_sm89INS1_16FlashAttnFwdSm80INS1_25CollectiveMainloopFwdSm80ILi4ELi1ELb0EN4cute5tupleIJNS5_1CILi128EEENS7_ILi112EEENS7_ILi64EEEEEELi64ENS_10bfloat16_tEfNS_4arch4Sm80ELb0ELb0ELb0ELb0ELb1ELb0ELb1ELb0EEENS1_21CollectiveEpilogueFwdINS6_IJS8_SA_S9_EEENS6_IJNS7_ILi1EEESI_SI_EEESC_SE_Li128ELb0ELb1ELb0ELb0EEENS1_19SingleTileSchedulerILb0ELb0ELb1ELi128EEEEEEEEEvNT_6ParamsE,"a",@progbits
	.sectionflags	@""
	.align	4
.nv.constant0._ZN7cutlass13device_kernelIN5flash19enable_sm80_to_sm89INS1_16FlashAttnFwdSm80INS1_25CollectiveMainloopFwdSm80ILi4ELi1ELb0EN4cute5tupleIJNS5_1CILi128EEENS7_ILi112EEENS7_ILi64EEEEEELi64ENS_10bfloat16_tEfNS_4arch4Sm80ELb0ELb0ELb0ELb0ELb1ELb0ELb1ELb0EEENS1_21CollectiveEpilogueFwdINS6_IJS8_SA_S9_EEENS6_IJNS7_ILi1EEESI_SI_EEESC_SE_Li128ELb0ELb1ELb0ELb0EEENS1_19SingleTileSchedulerILb0ELb0ELb1ELi128EEEEEEEEEvNT_6ParamsE:
	.zero		1944


//--------------------- .nv.constant0._ZN7cutlass13device_kernelIN5flash19enable_sm80_to_sm89INS1_16FlashAttnFwdSm80INS1_25CollectiveMainloopFwdSm80ILi4ELi1ELb0EN4cute5tupleIJNS5_1CILi128EEENS7_ILi112EEENS7_ILi64EEEEEELi64ENS_10bfloat16_tEfNS_4arch4Sm80ELb0ELb0ELb0ELb1ELb1ELb0ELb1ELb0EEENS1_21CollectiveEpilogueFwdINS6_IJS8_SA_S9_EEENS6_IJNS7_ILi1EEESI_SI_EEESC_SE_Li128ELb1ELb1ELb0ELb0EEENS1_19SingleTileSchedulerILb1ELb0ELb1ELi128EEEEEEEEEvNT_6ParamsE --------------------------
	.section	.nv.constant0._ZN7cutlass13device_kernelIN5flash19enable_sm80_to_sm89INS1_16FlashAttnFwdSm80INS1_25CollectiveMainloopFwdSm80ILi4ELi1ELb0EN4cute5tupleIJNS5_1CILi128EEENS7_ILi112EEENS7_ILi64EEEEEELi64ENS_10bfloat16_tEfNS_4arch4Sm80ELb0ELb0ELb0ELb1ELb1ELb0ELb1ELb0EEENS1_21CollectiveEpilogueFwdINS6_IJS8_SA_S9_EEENS6_IJNS7_ILi1EEESI_SI_EEESC_SE_Li128ELb1ELb1ELb0ELb0EEENS1_19SingleTileSchedulerILb1ELb0ELb1ELi128EEEEEEEEEvNT_6ParamsE,"a",@progbits
	.sectionflags	@""
	.align	4
.nv.constant0._ZN7cutlass13device_kernelIN5flash19enable_sm80_to_sm89INS1_16FlashAttnFwdSm80INS1_25CollectiveMainloopFwdSm80ILi4ELi1ELb0EN4cute5tupleIJNS5_1CILi128EEENS7_ILi112EEENS7_ILi64EEEEEELi64ENS_10bfloat16_tEfNS_4arch4Sm80ELb0ELb0ELb0ELb1ELb1ELb0ELb1ELb0EEENS1_21CollectiveEpilogueFwdINS6_IJS8_SA_S9_EEENS6_IJNS7_ILi1EEESI_SI_EEESC_SE_Li128ELb1ELb1ELb0ELb0EEENS1_19SingleTileSchedulerILb1ELb0ELb1ELi128EEEEEEEEEvNT_6ParamsE:
	.zero		1944


//--------------------- .nv.constant0._ZN7cutlass13device_kernelIN5flash19enable_sm80_to_sm89INS1_16FlashAttnFwdSm80INS1_25CollectiveMainloopFwdSm80ILi4ELi1ELb0EN4cute5tupleIJNS5_1CILi128EEENS7_ILi112EEENS7_ILi64EEEEEELi64ENS_10bfloat16_tEfNS_4arch4Sm80ELb0ELb0ELb0ELb1ELb1ELb1ELb1ELb0EEENS1_21CollectiveEpilogueFwdINS6_IJS8_SA_S9_EEENS6_IJNS7_ILi1EEESI_SI_EEESC_SE_Li128ELb1ELb1ELb0ELb0EEENS1_19SingleTileSchedulerILb1ELb0ELb1ELi128EEEEEEEEEvNT_6ParamsE --------------------------
	.section	.nv.constant0._ZN7cutlass13device_kernelIN5flash19enable_sm80_to_sm89INS1_16FlashAttnFwdSm80INS1_25CollectiveMainloopFwdSm80ILi4ELi1ELb0EN4cute5tupleIJNS5_1CILi128EEENS7_ILi112EEENS7_ILi64EEEEEELi64ENS_10bfloat16_tEfNS_4arch4Sm80ELb0ELb0ELb0ELb1ELb1ELb1ELb1ELb0EEENS1_21CollectiveEpilogueFwdINS6_IJS8_SA_S9_EEENS6_IJNS7_ILi1EEESI_SI_EEESC_SE_Li128ELb1ELb1ELb0ELb0EEENS1_19SingleTileSchedulerILb1ELb0ELb1ELi128EEEEEEEEEvNT_6ParamsE,"a",@progbits
	.sectionflags	@""
	.align	4
.nv.constant0._ZN7cutlass13device_kernelIN5flash19enable_sm80_to_sm89INS1_16FlashAttnFwdSm80INS1_25CollectiveMainloopFwdSm80ILi4ELi1ELb0EN4cute5tupleIJNS5_1CILi128EEENS7_ILi112EEENS7_ILi64EEEEEELi64ENS_10bfloat16_tEfNS_4arch4Sm80ELb0ELb0ELb0ELb1ELb1ELb1ELb1ELb0EEENS1_21CollectiveEpilogueFwdINS6_IJS8_SA_S9_EEENS6_IJNS7_ILi1EEESI_SI_EEESC_SE_Li128ELb1ELb1ELb0ELb0EEENS1_19SingleTileSchedulerILb1ELb0ELb1ELi128EEEEEEEEEvNT_6ParamsE:
	.zero		1944


//--------------------- .nv.constant0._ZN7cutlass13device_kernelIN5flash19enable_sm80_to_sm89INS1_16FlashAttnFwdSm80INS1_25CollectiveMainloopFwdSm80ILi4ELi1ELb0EN4cute5tupleIJNS5_1CILi128EEENS7_ILi96EEENS7_ILi64EEEEEELi64ENS_10bfloat16_tEfNS_4arch4Sm80ELb0ELb1ELb0ELb0ELb1ELb0ELb1ELb0EEENS1_21CollectiveEpilogueFwdINS6_IJS8_SA_S9_EEENS6_IJNS7_ILi1EEESI_SI_EEESC_SE_Li128ELb0ELb1ELb0ELb0EEENS1_19SingleTileSchedulerILb0ELb0ELb1ELi128EEEEEEEEEvNT_6ParamsE --------------------------
	.section	.nv.constant0._ZN7cutlass13device_kernelIN5flash19enable_sm80_to_sm89INS1_16FlashAttnFwdSm80INS1_25CollectiveMainloopFwdSm80ILi4ELi1ELb0EN4cute5tupleIJNS5_1CILi128EEENS7_ILi96EEENS7_ILi64EEEEEELi64ENS_10bfloat16_tEfNS_4arch4Sm80ELb0ELb1ELb0ELb0ELb1ELb0ELb1ELb0EEENS1_21CollectiveEpilogueFwdINS6_IJS8_SA_S9_EEENS6_IJNS7_ILi1EEESI_SI_EEESC_SE_Li128ELb0ELb1ELb0ELb0EEENS1_19SingleTileSchedulerILb0ELb0ELb1ELi128EEEEEEEEEvNT_6ParamsE,"a",@progbits
	.sectionflags	@""
	.align	4
.nv.constant0._ZN7cutlass13device_kernelIN5flash19enable_sm80_to_sm89INS1_16FlashAttnFwdSm80INS1_25CollectiveMainloopFwdSm80ILi4ELi1ELb0EN4cute5tupleIJNS5_1CILi128EEENS7_ILi96EEENS7_ILi64EEEEEELi64ENS_10bfloat16_tEfNS_4arch4Sm80ELb0ELb1ELb0ELb0ELb1ELb0ELb1ELb0EEENS1_21CollectiveEpilogueFwdINS6_IJS8_SA_S9_EEENS6_IJNS7_ILi1EEESI_SI_EEESC_SE_Li128ELb0ELb1ELb0ELb0EEENS1_19SingleTileSchedulerILb0ELb0ELb1ELi128EEEEEEEEEvNT_6ParamsE:
	.zero		1944


//--------------------- .nv.constant0._ZN7cutlass13device_kernelIN5flash19enable_sm80_to_sm89INS1_16FlashAttnFwdSm80INS1_25CollectiveMainloopFwdSm80ILi4ELi1ELb0EN4cute5tupleIJNS5_1CILi128EEENS7_ILi96EEENS7_ILi64EEEEEELi64ENS_10bfloat16_tEfNS_4arch4Sm80ELb0ELb1ELb0ELb1ELb1ELb0ELb1ELb0EEENS1_21CollectiveEpilogueFwdINS6_IJS8_SA_S9_EEENS6_IJNS7_ILi1EEESI_SI_EEESC_SE_Li128ELb1ELb1ELb0ELb0EEENS1_19SingleTileSchedulerILb1ELb0ELb1ELi128EEEEEEEEEvNT_6ParamsE --------------------------
	.section	.nv.constant0._ZN7cutlass13device_kernelIN5flash19enable_sm80_to_sm89INS1_16FlashAttnFwdSm80INS1_25CollectiveMainloopFwdSm80ILi4ELi1ELb0EN4cute5tupleIJNS5_1CILi128EEENS7_ILi96EEENS7_ILi64EEEEEELi64ENS_10bfloat16_tEfNS_4arch4Sm80ELb0ELb1ELb0ELb1ELb1ELb0ELb1ELb0EEENS1_21CollectiveEpilogueFwdINS6_IJS8_SA_S9_EEENS6_IJNS7_ILi1EEESI_SI_EEESC_SE_Li128ELb1ELb1ELb0ELb0EEENS1_19SingleTileSchedulerILb1ELb0ELb1ELi128EEEEEEEEEvNT_6ParamsE,"a",@progbits
	.sectionflags	@""
	.align	4
.nv.constant0._ZN7cutlass13device_kernelIN5flash19enable_sm80_to_sm89INS1_16FlashAttnFwdSm80INS1_25CollectiveMainloopFwdSm80ILi4ELi1ELb0EN4cute5tupleIJNS5_1CILi128EEENS7_ILi96EEENS7_ILi64EEEEEELi64ENS_10bfloat16_tEfNS_4arch4Sm80ELb0ELb1ELb0ELb1ELb1ELb0ELb1ELb0EEENS1_21CollectiveEpilogueFwdINS6_IJS8_SA_S9_EEENS6_IJNS7_ILi1EEESI_SI_EEESC_SE_Li128ELb1ELb1ELb0ELb0EEENS1_19SingleTileSchedulerILb1ELb0ELb1ELi128EEEEEEEEEvNT_6ParamsE:
	.zero		1944


//--------------------- .nv.constant0._ZN7cutlass13device_kernelIN5flash19enable_sm80_to_sm89INS1_16FlashAttnFwdSm80INS1_25CollectiveMainloopFwdSm80ILi4ELi1ELb0EN4cute5tupleIJNS5_1CILi128EEENS7_ILi96EEENS7_ILi64EEEEEELi64ENS_10bfloat16_tEfNS_4arch4Sm80ELb0ELb1ELb0ELb1ELb1ELb1ELb1ELb0EEENS1_21CollectiveEpilogueFwdINS6_IJS8_SA_S9_EEENS6_IJNS7_ILi1EEESI_SI_EEESC_SE_Li128ELb1ELb1ELb0ELb0EEENS1_19SingleTileSchedulerILb1ELb0ELb1ELi128EEEEEEEEEvNT_6ParamsE --------------------------
	.section	.nv.constant0._ZN7cutlass13device_kernelIN5flash19enable_sm80_to_sm89INS1_16FlashAttnFwdSm80INS1_25CollectiveMainloopFwdSm80ILi4ELi1ELb0EN4cute5tupleIJNS5_1CILi128EEENS7_ILi96EEENS7_ILi64EEEEEELi64ENS_10bfloat16_tEfNS_4arch4Sm80ELb0ELb1ELb0ELb1ELb1ELb1ELb1ELb0EEENS1_21CollectiveEpilogueFwdINS6_IJS8_SA_S9_EEENS6_IJNS7_ILi1EEESI_SI_EEESC_SE_Li128ELb1ELb1ELb0ELb0EEENS1_19SingleTileSchedulerILb1ELb0ELb1ELi128EEEEEEEEEvNT_6ParamsE,"a",@progbits
	.sectionflags	@""
	.align	4
.nv.constant0._ZN7cutlass13device_kernelIN5flash19enable_sm80_to_sm89INS1_16FlashAttnFwdSm80INS1_25CollectiveMainloopFwdSm80ILi4ELi1ELb0EN4cute5tupleIJNS5_1CILi128EEENS7_ILi96EEENS7_ILi64EEEEEELi64ENS_10bfloat16_tEfNS_4arch4Sm80ELb0ELb1ELb0ELb1ELb1ELb1ELb1ELb0EEENS1_21CollectiveEpilogueFwdINS6_IJS8_SA_S9_EEENS6_IJNS7_ILi1EEESI_SI_EEESC_SE_Li128ELb1ELb1ELb0ELb0EEENS1_19SingleTileSchedulerILb1ELb0ELb1ELi128EEEEEEEEEvNT_6ParamsE:
	.zero		1944


//--------------------- .nv.constant0._ZN7cutlass13device_kernelIN5flash19enable_sm80_to_sm89INS1_16FlashAttnFwdSm80INS1_25CollectiveMainloopFwdSm80ILi4ELi1ELb0EN4cute5tupleIJNS5_1CILi128EEENS7_ILi112EEENS7_ILi64EEEEEELi64ENS_10bfloat16_tEfNS_4arch4Sm80ELb1ELb0ELb0ELb0ELb1ELb0ELb1ELb0EEENS1_21CollectiveEpilogueFwdINS6_IJS8_SA_S9_EEENS6_IJNS7_ILi1EEESI_SI_EEESC_SE_Li128ELb0ELb1ELb0ELb0EEENS1_30DynamicPersistentTileSchedulerILi128ELi128ELb0ELb1ELb0EEEEEEEEEvNT_6ParamsE --------------------------
	.section	.nv.constant0._ZN7cutlass13device_kernelIN5flash19enable_sm80_to_sm89INS1_16FlashAttnFwdSm80INS1_25CollectiveMainloopFwdSm80ILi4ELi1ELb0EN4cute5tupleIJNS5_1CILi128EEENS7_ILi112EEENS7_ILi64EEEEEELi64ENS_10bfloat16_tEfNS_4arch4Sm80ELb1ELb0ELb0ELb0ELb1ELb0ELb1ELb0EEENS1_21CollectiveEpilogueFwdINS6_IJS8_SA_S9_EEENS6_IJNS7_ILi1EEESI_SI_EEESC_SE_Li128ELb0ELb1ELb0ELb0EEENS1_30DynamicPersistentTileSchedulerILi128ELi128ELb0ELb1ELb0EEEEEEEEEvNT_6ParamsE,"a",@progbits
	.sectionflags	@""
	.align	4
.nv.constant0._ZN7cutlass13device_kernelIN5flash19enable_sm80_to_sm89INS1_16FlashAttnFwdSm80INS1_25CollectiveMainloopFwdSm80ILi4ELi1ELb0EN4cute5tupleIJNS5_1CILi128EEENS7_ILi112EEENS7_ILi64EEEEEELi64ENS_10bfloat16_tEfNS_4arch4Sm80ELb1ELb0ELb0ELb0ELb1ELb0ELb1ELb0EEENS1_21CollectiveEpilogueFwdINS6_IJS8_SA_S9_EEENS6_IJNS7_ILi1EEESI_SI_EEESC_SE_Li128ELb0ELb1ELb0ELb0EEENS1_30DynamicPersistentTileSchedulerILi128ELi128ELb0ELb1ELb0EEEEEEEEEvNT_6ParamsE:
	.zero		1960


//--------------------- .nv.constant0._ZN7cutlass13device_kernelIN5flash19enable_sm80_to_sm89INS1_16FlashAttnFwdSm80INS1_25CollectiveMainloopFwdSm80ILi4ELi1ELb0EN4cute5tupleIJNS5_1CILi128EEENS7_ILi112EEENS7_ILi64EEEEEELi64ENS_10bfloat16_tEfNS_4arch4Sm80ELb1ELb0ELb0ELb1ELb1ELb0ELb1ELb0EEENS1_21CollectiveEpilogueFwdINS6_IJS8_SA_S9_EEENS6_IJNS7_ILi1EEESI_SI_EEESC_SE_Li128ELb1ELb1ELb0ELb0EEENS1_19SingleTileSchedulerILb1ELb0ELb1ELi128EEEEEEEEEvNT_6ParamsE --------------------------
	.section	.nv.constant0._ZN7cutlass13device_kernelIN5flash19enable_sm80_to_sm89INS1_16FlashAttnFwdSm80INS1_25CollectiveMainloopFwdSm80ILi4ELi1ELb0EN4cute5tupleIJNS5_1CILi128EEENS7_ILi112EEENS7_ILi64EEEEEELi64ENS_10bfloat16_tEfNS_4arch4Sm80ELb1ELb0ELb0ELb1ELb1ELb0ELb1ELb0EEENS1_21CollectiveEpilogueFwdINS6_IJS8_SA_S9_EEENS6_IJNS7_ILi1EEESI_SI_EEESC_SE_Li128ELb1ELb1ELb0ELb0EEENS1_19SingleTileSchedulerILb1ELb0ELb1ELi128EEEEEEEEEvNT_6ParamsE,"a",@progbits
	.sectionflags	@""
	.align	4
.nv.constant0._ZN7cutlass13device_kernelIN5flash19enable_sm80_to_sm89INS1_16FlashAttnFwdSm80INS1_25CollectiveMainloopFwdSm80ILi4ELi1ELb0EN4cute5tupleIJNS5_1CILi128EEENS7_ILi112EEENS7_ILi64EEEEEELi64ENS_10bfloat16_tEfNS_4arch4Sm80ELb1ELb0ELb0ELb1ELb1ELb0ELb1ELb0EEENS1_21CollectiveEpilogueFwdINS6_IJS8_SA_S9_EEENS6_IJNS7_ILi1EEESI_SI_EEESC_SE_Li128ELb1ELb1ELb0ELb0EEENS1_19SingleTileSchedulerILb1ELb0ELb1ELi128EEEEEEEEEvNT_6ParamsE:
	.zero		1944


//--------------------- .nv.constant0._ZN7cutlass13device_kernelIN5flash19enable_sm80_to_sm89INS1_16FlashAttnFwdSm80INS1_25CollectiveMainloopFwdSm80ILi4ELi1ELb0EN4cute5tupleIJNS5_1CILi128EEENS7_ILi112EEENS7_ILi64EEEEEELi64ENS_10bfloat16_tEfNS_4arch4Sm80ELb1ELb0ELb0ELb1ELb1ELb1ELb1ELb0EEENS1_21CollectiveEpilogueFwdINS6_IJS8_SA_S9_EEENS6_IJNS7_ILi1EEESI_SI_EEESC_SE_Li128ELb1ELb1ELb0ELb0EEENS1_19SingleTileSchedulerILb1ELb0ELb1ELi128EEEEEEEEEvNT_6ParamsE --------------------------
	.section	.nv.constant0._ZN7cutlass13device_kernelIN5flash19enable_sm80_to_sm89INS1_16FlashAttnFwdSm80INS1_25CollectiveMainloopFwdSm80ILi4ELi1ELb0EN4cute5tupleIJNS5_1CILi128EEENS7_ILi112EEENS7_ILi64EEEEEELi64ENS_10bfloat16_tEfNS_4arch4Sm80ELb1ELb0ELb0ELb1ELb1ELb1ELb1ELb0EEENS1_21CollectiveEpilogueFwdINS6_IJS8_SA_S9_EEENS6_IJNS7_ILi1EEESI_SI_EEESC_SE_Li128ELb1ELb1ELb0ELb0EEENS1_19SingleTileSchedulerILb1ELb0ELb1ELi128EEEEEEEEEvNT_6ParamsE,"a",@progbits
	.sectionflags	@""
	.align	4
.nv.constant0._ZN7cutlass13device_kernelIN5flash19enable_sm80_to_sm89INS1_16FlashAttnFwdSm80INS1_25CollectiveMainloopFwdSm80ILi4ELi1ELb0EN4cute5tupleIJNS5_1CILi128EEENS7_ILi112EEENS7_ILi64EEEEEELi64ENS_10bfloat16_tEfNS_4arch4Sm80ELb1ELb0ELb0ELb1ELb1ELb1ELb1ELb0EEENS1_21CollectiveEpilogueFwdINS6_IJS8_SA_S9_EEENS6_IJNS7_ILi1EEESI_SI_EEESC_SE_Li128ELb1ELb1ELb0ELb0EEENS1_19SingleTileSchedulerILb1ELb0ELb1ELi128EEEEEEEEEvNT_6ParamsE:
	.zero		1944


//--------------------- SYMBOLS --------------------------

	.type		.nv.reservedSmem.offset0,@object
	.size		.nv.reservedSmem.offset0,0x4
